//
// Generated by NVIDIA NVVM Compiler
//
// Compiler Build ID: CL-36424714
// Cuda compilation tools, release 13.0, V13.0.88
// Based on NVVM 20.0.0
//

.version 9.0
.target sm_100
.address_size 64

	// .globl	_Z20reduceCompleteUnrollILi1024EEvPiS0_i

.visible .entry _Z20reduceCompleteUnrollILi1024EEvPiS0_i(
	.param .u64 .ptr .align 1 _Z20reduceCompleteUnrollILi1024EEvPiS0_i_param_0,
	.param .u64 .ptr .align 1 _Z20reduceCompleteUnrollILi1024EEvPiS0_i_param_1,
	.param .u32 _Z20reduceCompleteUnrollILi1024EEvPiS0_i_param_2
)
{
	.reg .pred 	%p<9>;
	.reg .b32 	%r<61>;
	.reg .b64 	%rd<28>;

	ld.param.u64 	%rd6, [_Z20reduceCompleteUnrollILi1024EEvPiS0_i_param_0];
	ld.param.u64 	%rd5, [_Z20reduceCompleteUnrollILi1024EEvPiS0_i_param_1];
	ld.param.u32 	%r7, [_Z20reduceCompleteUnrollILi1024EEvPiS0_i_param_2];
	cvta.to.global.u64 	%rd1, %rd6;
	mov.u32 	%r1, %ctaid.x;
	mov.u32 	%r2, %ntid.x;
	mul.lo.s32 	%r8, %r2, %r1;
	shl.b32 	%r3, %r8, 3;
	mov.u32 	%r4, %tid.x;
	add.s32 	%r5, %r3, %r4;
	setp.ge.s32 	%p1, %r5, %r7;
	@%p1 bra 	$L__BB0_14;
	cvt.u64.u32 	%rd2, %r3;
	mad.lo.s32 	%r6, %r2, 7, %r5;
	setp.ge.u32 	%p2, %r6, %r7;
	@%p2 bra 	$L__BB0_3;
	mul.wide.s32 	%rd7, %r5, 4;
	add.s64 	%rd8, %rd1, %rd7;
	ld.global.u32 	%r9, [%rd8];
	mad.lo.s32 	%r10, %r2, -6, %r6;
	mul.wide.u32 	%rd9, %r10, 4;
	add.s64 	%rd10, %rd1, %rd9;
	ld.global.u32 	%r11, [%rd10];
	add.s32 	%r12, %r10, %r2;
	mul.wide.u32 	%rd11, %r12, 4;
	add.s64 	%rd12, %rd1, %rd11;
	ld.global.u32 	%r13, [%rd12];
	add.s32 	%r14, %r12, %r2;
	mul.wide.u32 	%rd13, %r14, 4;
	add.s64 	%rd14, %rd1, %rd13;
	ld.global.u32 	%r15, [%rd14];
	add.s32 	%r16, %r14, %r2;
	mul.wide.u32 	%rd15, %r16, 4;
	add.s64 	%rd16, %rd1, %rd15;
	ld.global.u32 	%r17, [%rd16];
	add.s32 	%r18, %r16, %r2;
	mul.wide.u32 	%rd17, %r18, 4;
	add.s64 	%rd18, %rd1, %rd17;
	ld.global.u32 	%r19, [%rd18];
	add.s32 	%r20, %r18, %r2;
	mul.wide.u32 	%rd19, %r20, 4;
	add.s64 	%rd20, %rd1, %rd19;
	ld.global.u32 	%r21, [%rd20];
	mul.wide.u32 	%rd21, %r6, 4;
	add.s64 	%rd22, %rd1, %rd21;
	ld.global.u32 	%r22, [%rd22];
	add.s32 	%r23, %r11, %r9;
	add.s32 	%r24, %r23, %r13;
	add.s32 	%r25, %r24, %r15;
	add.s32 	%r26, %r25, %r17;
	add.s32 	%r27, %r26, %r19;
	add.s32 	%r28, %r27, %r21;
	add.s32 	%r29, %r28, %r22;
	st.global.u32 	[%rd8], %r29;
$L__BB0_3:
	shl.b64 	%rd23, %rd2, 2;
	add.s64 	%rd3, %rd1, %rd23;
	bar.sync 	0;
	setp.gt.u32 	%p3, %r4, 511;
	mul.wide.u32 	%rd24, %r4, 4;
	add.s64 	%rd4, %rd3, %rd24;
	@%p3 bra 	$L__BB0_5;
	ld.global.u32 	%r30, [%rd4+2048];
	ld.global.u32 	%r31, [%rd4];
	add.s32 	%r32, %r31, %r30;
	st.global.u32 	[%rd4], %r32;
$L__BB0_5:
	bar.sync 	0;
	setp.gt.u32 	%p4, %r4, 255;
	@%p4 bra 	$L__BB0_7;
	ld.global.u32 	%r33, [%rd4+1024];
	ld.global.u32 	%r34, [%rd4];
	add.s32 	%r35, %r34, %r33;
	st.global.u32 	[%rd4], %r35;
$L__BB0_7:
	bar.sync 	0;
	setp.gt.u32 	%p5, %r4, 127;
	@%p5 bra 	$L__BB0_9;
	ld.global.u32 	%r36, [%rd4+512];
	ld.global.u32 	%r37, [%rd4];
	add.s32 	%r38, %r37, %r36;
	st.global.u32 	[%rd4], %r38;
$L__BB0_9:
	bar.sync 	0;
	setp.gt.u32 	%p6, %r4, 63;
	@%p6 bra 	$L__BB0_11;
	ld.global.u32 	%r39, [%rd4+256];
	ld.global.u32 	%r40, [%rd4];
	add.s32 	%r41, %r40, %r39;
	st.global.u32 	[%rd4], %r41;
$L__BB0_11:
	bar.sync 	0;
	setp.gt.u32 	%p7, %r4, 31;
	@%p7 bra 	$L__BB0_14;
	ld.volatile.global.u32 	%r42, [%rd4+128];
	ld.volatile.global.u32 	%r43, [%rd4];
	add.s32 	%r44, %r43, %r42;
	st.volatile.global.u32 	[%rd4], %r44;
	ld.volatile.global.u32 	%r45, [%rd4+64];
	ld.volatile.global.u32 	%r46, [%rd4];
	add.s32 	%r47, %r46, %r45;
	st.volatile.global.u32 	[%rd4], %r47;
	ld.volatile.global.u32 	%r48, [%rd4+32];
	ld.volatile.global.u32 	%r49, [%rd4];
	add.s32 	%r50, %r49, %r48;
	st.volatile.global.u32 	[%rd4], %r50;
	ld.volatile.global.u32 	%r51, [%rd4+16];
	ld.volatile.global.u32 	%r52, [%rd4];
	add.s32 	%r53, %r52, %r51;
	st.volatile.global.u32 	[%rd4], %r53;
	ld.volatile.global.u32 	%r54, [%rd4+8];
	ld.volatile.global.u32 	%r55, [%rd4];
	add.s32 	%r56, %r55, %r54;
	st.volatile.global.u32 	[%rd4], %r56;
	ld.volatile.global.u32 	%r57, [%rd4+4];
	ld.volatile.global.u32 	%r58, [%rd4];
	add.s32 	%r59, %r58, %r57;
	st.volatile.global.u32 	[%rd4], %r59;
	setp.ne.s32 	%p8, %r4, 0;
	@%p8 bra 	$L__BB0_14;
	ld.global.u32 	%r60, [%rd3];
	cvta.to.global.u64 	%rd25, %rd5;
	mul.wide.u32 	%rd26, %r1, 4;
	add.s64 	%rd27, %rd25, %rd26;
	st.global.u32 	[%rd27], %r60;
$L__BB0_14:
	ret;

}
	// .globl	_Z20reduceCompleteUnrollILi512EEvPiS0_i
.visible .entry _Z20reduceCompleteUnrollILi512EEvPiS0_i(
	.param .u64 .ptr .align 1 _Z20reduceCompleteUnrollILi512EEvPiS0_i_param_0,
	.param .u64 .ptr .align 1 _Z20reduceCompleteUnrollILi512EEvPiS0_i_param_1,
	.param .u32 _Z20reduceCompleteUnrollILi512EEvPiS0_i_param_2
)
{
	.reg .pred 	%p<8>;
	.reg .b32 	%r<58>;
	.reg .b64 	%rd<28>;

	ld.param.u64 	%rd6, [_Z20reduceCompleteUnrollILi512EEvPiS0_i_param_0];
	ld.param.u64 	%rd5, [_Z20reduceCompleteUnrollILi512EEvPiS0_i_param_1];
	ld.param.u32 	%r7, [_Z20reduceCompleteUnrollILi512EEvPiS0_i_param_2];
	cvta.to.global.u64 	%rd1, %rd6;
	mov.u32 	%r1, %ctaid.x;
	mov.u32 	%r2, %ntid.x;
	mul.lo.s32 	%r8, %r2, %r1;
	shl.b32 	%r3, %r8, 3;
	mov.u32 	%r4, %tid.x;
	add.s32 	%r5, %r3, %r4;
	setp.ge.s32 	%p1, %r5, %r7;
	@%p1 bra 	$L__BB1_12;
	cvt.u64.u32 	%rd2, %r3;
	mad.lo.s32 	%r6, %r2, 7, %r5;
	setp.ge.u32 	%p2, %r6, %r7;
	@%p2 bra 	$L__BB1_3;
	mul.wide.s32 	%rd7, %r5, 4;
	add.s64 	%rd8, %rd1, %rd7;
	ld.global.u32 	%r9, [%rd8];
	mad.lo.s32 	%r10, %r2, -6, %r6;
	mul.wide.u32 	%rd9, %r10, 4;
	add.s64 	%rd10, %rd1, %rd9;
	ld.global.u32 	%r11, [%rd10];
	add.s32 	%r12, %r10, %r2;
	mul.wide.u32 	%rd11, %r12, 4;
	add.s64 	%rd12, %rd1, %rd11;
	ld.global.u32 	%r13, [%rd12];
	add.s32 	%r14, %r12, %r2;
	mul.wide.u32 	%rd13, %r14, 4;
	add.s64 	%rd14, %rd1, %rd13;
	ld.global.u32 	%r15, [%rd14];
	add.s32 	%r16, %r14, %r2;
	mul.wide.u32 	%rd15, %r16, 4;
	add.s64 	%rd16, %rd1, %rd15;
	ld.global.u32 	%r17, [%rd16];
	add.s32 	%r18, %r16, %r2;
	mul.wide.u32 	%rd17, %r18, 4;
	add.s64 	%rd18, %rd1, %rd17;
	ld.global.u32 	%r19, [%rd18];
	add.s32 	%r20, %r18, %r2;
	mul.wide.u32 	%rd19, %r20, 4;
	add.s64 	%rd20, %rd1, %rd19;
	ld.global.u32 	%r21, [%rd20];
	mul.wide.u32 	%rd21, %r6, 4;
	add.s64 	%rd22, %rd1, %rd21;
	ld.global.u32 	%r22, [%rd22];
	add.s32 	%r23, %r11, %r9;
	add.s32 	%r24, %r23, %r13;
	add.s32 	%r25, %r24, %r15;
	add.s32 	%r26, %r25, %r17;
	add.s32 	%r27, %r26, %r19;
	add.s32 	%r28, %r27, %r21;
	add.s32 	%r29, %r28, %r22;
	st.global.u32 	[%rd8], %r29;
$L__BB1_3:
	shl.b64 	%rd23, %rd2, 2;
	add.s64 	%rd3, %rd1, %rd23;
	bar.sync 	0;
	bar.sync 	0;
	setp.gt.u32 	%p3, %r4, 255;
	mul.wide.u32 	%rd24, %r4, 4;
	add.s64 	%rd4, %rd3, %rd24;
	@%p3 bra 	$L__BB1_5;
	ld.global.u32 	%r30, [%rd4+1024];
	ld.global.u32 	%r31, [%rd4];
	add.s32 	%r32, %r31, %r30;
	st.global.u32 	[%rd4], %r32;
$L__BB1_5:
	bar.sync 	0;
	setp.gt.u32 	%p4, %r4, 127;
	@%p4 bra 	$L__BB1_7;
	ld.global.u32 	%r33, [%rd4+512];
	ld.global.u32 	%r34, [%rd4];
	add.s32 	%r35, %r34, %r33;
	st.global.u32 	[%rd4], %r35;
$L__BB1_7:
	bar.sync 	0;
	setp.gt.u32 	%p5, %r4, 63;
	@%p5 bra 	$L__BB1_9;
	ld.global.u32 	%r36, [%rd4+256];
	ld.global.u32 	%r37, [%rd4];
	add.s32 	%r38, %r37, %r36;
	st.global.u32 	[%rd4], %r38;
$L__BB1_9:
	bar.sync 	0;
	setp.gt.u32 	%p6, %r4, 31;
	@%p6 bra 	$L__BB1_12;
	ld.volatile.global.u32 	%r39, [%rd4+128];
	ld.volatile.global.u32 	%r40, [%rd4];
	add.s32 	%r41, %r40, %r39;
	st.volatile.global.u32 	[%rd4], %r41;
	ld.volatile.global.u32 	%r42, [%rd4+64];
	ld.volatile.global.u32 	%r43, [%rd4];
	add.s32 	%r44, %r43, %r42;
	st.volatile.global.u32 	[%rd4], %r44;
	ld.volatile.global.u32 	%r45, [%rd4+32];
	ld.volatile.global.u32 	%r46, [%rd4];
	add.s32 	%r47, %r46, %r45;
	st.volatile.global.u32 	[%rd4], %r47;
	ld.volatile.global.u32 	%r48, [%rd4+16];
	ld.volatile.global.u32 	%r49, [%rd4];
	add.s32 	%r50, %r49, %r48;
	st.volatile.global.u32 	[%rd4], %r50;
	ld.volatile.global.u32 	%r51, [%rd4+8];
	ld.volatile.global.u32 	%r52, [%rd4];
	add.s32 	%r53, %r52, %r51;
	st.volatile.global.u32 	[%rd4], %r53;
	ld.volatile.global.u32 	%r54, [%rd4+4];
	ld.volatile.global.u32 	%r55, [%rd4];
	add.s32 	%r56, %r55, %r54;
	st.volatile.global.u32 	[%rd4], %r56;
	setp.ne.s32 	%p7, %r4, 0;
	@%p7 bra 	$L__BB1_12;
	ld.global.u32 	%r57, [%rd3];
	cvta.to.global.u64 	%rd25, %rd5;
	mul.wide.u32 	%rd26, %r1, 4;
	add.s64 	%rd27, %rd25, %rd26;
	st.global.u32 	[%rd27], %r57;
$L__BB1_12:
	ret;

}
	// .globl	_Z20reduceCompleteUnrollILi256EEvPiS0_i
.visible .entry _Z20reduceCompleteUnrollILi256EEvPiS0_i(
	.param .u64 .ptr .align 1 _Z20reduceCompleteUnrollILi256EEvPiS0_i_param_0,
	.param .u64 .ptr .align 1 _Z20reduceCompleteUnrollILi256EEvPiS0_i_param_1,
	.param .u32 _Z20reduceCompleteUnrollILi256EEvPiS0_i_param_2
)
{
	.reg .pred 	%p<7>;
	.reg .b32 	%r<55>;
	.reg .b64 	%rd<28>;

	ld.param.u64 	%rd6, [_Z20reduceCompleteUnrollILi256EEvPiS0_i_param_0];
	ld.param.u64 	%rd5, [_Z20reduceCompleteUnrollILi256EEvPiS0_i_param_1];
	ld.param.u32 	%r7, [_Z20reduceCompleteUnrollILi256EEvPiS0_i_param_2];
	cvta.to.global.u64 	%rd1, %rd6;
	mov.u32 	%r1, %ctaid.x;
	mov.u32 	%r2, %ntid.x;
	mul.lo.s32 	%r8, %r2, %r1;
	shl.b32 	%r3, %r8, 3;
	mov.u32 	%r4, %tid.x;
	add.s32 	%r5, %r3, %r4;
	setp.ge.s32 	%p1, %r5, %r7;
	@%p1 bra 	$L__BB2_10;
	cvt.u64.u32 	%rd2, %r3;
	mad.lo.s32 	%r6, %r2, 7, %r5;
	setp.ge.u32 	%p2, %r6, %r7;
	@%p2 bra 	$L__BB2_3;
	mul.wide.s32 	%rd7, %r5, 4;
	add.s64 	%rd8, %rd1, %rd7;
	ld.global.u32 	%r9, [%rd8];
	mad.lo.s32 	%r10, %r2, -6, %r6;
	mul.wide.u32 	%rd9, %r10, 4;
	add.s64 	%rd10, %rd1, %rd9;
	ld.global.u32 	%r11, [%rd10];
	add.s32 	%r12, %r10, %r2;
	mul.wide.u32 	%rd11, %r12, 4;
	add.s64 	%rd12, %rd1, %rd11;
	ld.global.u32 	%r13, [%rd12];
	add.s32 	%r14, %r12, %r2;
	mul.wide.u32 	%rd13, %r14, 4;
	add.s64 	%rd14, %rd1, %rd13;
	ld.global.u32 	%r15, [%rd14];
	add.s32 	%r16, %r14, %r2;
	mul.wide.u32 	%rd15, %r16, 4;
	add.s64 	%rd16, %rd1, %rd15;
	ld.global.u32 	%r17, [%rd16];
	add.s32 	%r18, %r16, %r2;
	mul.wide.u32 	%rd17, %r18, 4;
	add.s64 	%rd18, %rd1, %rd17;
	ld.global.u32 	%r19, [%rd18];
	add.s32 	%r20, %r18, %r2;
	mul.wide.u32 	%rd19, %r20, 4;
	add.s64 	%rd20, %rd1, %rd19;
	ld.global.u32 	%r21, [%rd20];
	mul.wide.u32 	%rd21, %r6, 4;
	add.s64 	%rd22, %rd1, %rd21;
	ld.global.u32 	%r22, [%rd22];
	add.s32 	%r23, %r11, %r9;
	add.s32 	%r24, %r23, %r13;
	add.s32 	%r25, %r24, %r15;
	add.s32 	%r26, %r25, %r17;
	add.s32 	%r27, %r26, %r19;
	add.s32 	%r28, %r27, %r21;
	add.s32 	%r29, %r28, %r22;
	st.global.u32 	[%rd8], %r29;
$L__BB2_3:
	shl.b64 	%rd23, %rd2, 2;
	add.s64 	%rd3, %rd1, %rd23;
	bar.sync 	0;
	bar.sync 	0;
	bar.sync 	0;
	setp.gt.u32 	%p3, %r4, 127;
	mul.wide.u32 	%rd24, %r4, 4;
	add.s64 	%rd4, %rd3, %rd24;
	@%p3 bra 	$L__BB2_5;
	ld.global.u32 	%r30, [%rd4+512];
	ld.global.u32 	%r31, [%rd4];
	add.s32 	%r32, %r31, %r30;
	st.global.u32 	[%rd4], %r32;
$L__BB2_5:
	bar.sync 	0;
	setp.gt.u32 	%p4, %r4, 63;
	@%p4 bra 	$L__BB2_7;
	ld.global.u32 	%r33, [%rd4+256];
	ld.global.u32 	%r34, [%rd4];
	add.s32 	%r35, %r34, %r33;
	st.global.u32 	[%rd4], %r35;
$L__BB2_7:
	bar.sync 	0;
	setp.gt.u32 	%p5, %r4, 31;
	@%p5 bra 	$L__BB2_10;
	ld.volatile.global.u32 	%r36, [%rd4+128];
	ld.volatile.global.u32 	%r37, [%rd4];
	add.s32 	%r38, %r37, %r36;
	st.volatile.global.u32 	[%rd4], %r38;
	ld.volatile.global.u32 	%r39, [%rd4+64];
	ld.volatile.global.u32 	%r40, [%rd4];
	add.s32 	%r41, %r40, %r39;
	st.volatile.global.u32 	[%rd4], %r41;
	ld.volatile.global.u32 	%r42, [%rd4+32];
	ld.volatile.global.u32 	%r43, [%rd4];
	add.s32 	%r44, %r43, %r42;
	st.volatile.global.u32 	[%rd4], %r44;
	ld.volatile.global.u32 	%r45, [%rd4+16];
	ld.volatile.global.u32 	%r46, [%rd4];
	add.s32 	%r47, %r46, %r45;
	st.volatile.global.u32 	[%rd4], %r47;
	ld.volatile.global.u32 	%r48, [%rd4+8];
	ld.volatile.global.u32 	%r49, [%rd4];
	add.s32 	%r50, %r49, %r48;
	st.volatile.global.u32 	[%rd4], %r50;
	ld.volatile.global.u32 	%r51, [%rd4+4];
	ld.volatile.global.u32 	%r52, [%rd4];
	add.s32 	%r53, %r52, %r51;
	st.volatile.global.u32 	[%rd4], %r53;
	setp.ne.s32 	%p6, %r4, 0;
	@%p6 bra 	$L__BB2_10;
	ld.global.u32 	%r54, [%rd3];
	cvta.to.global.u64 	%rd25, %rd5;
	mul.wide.u32 	%rd26, %r1, 4;
	add.s64 	%rd27, %rd25, %rd26;
	st.global.u32 	[%rd27], %r54;
$L__BB2_10:
	ret;

}
	// .globl	_Z20reduceCompleteUnrollILi128EEvPiS0_i
.visible .entry _Z20reduceCompleteUnrollILi128EEvPiS0_i(
	.param .u64 .ptr .align 1 _Z20reduceCompleteUnrollILi128EEvPiS0_i_param_0,
	.param .u64 .ptr .align 1 _Z20reduceCompleteUnrollILi128EEvPiS0_i_param_1,
	.param .u32 _Z20reduceCompleteUnrollILi128EEvPiS0_i_param_2
)
{
	.reg .pred 	%p<6>;
	.reg .b32 	%r<52>;
	.reg .b64 	%rd<28>;

	ld.param.u64 	%rd6, [_Z20reduceCompleteUnrollILi128EEvPiS0_i_param_0];
	ld.param.u64 	%rd5, [_Z20reduceCompleteUnrollILi128EEvPiS0_i_param_1];
	ld.param.u32 	%r7, [_Z20reduceCompleteUnrollILi128EEvPiS0_i_param_2];
	cvta.to.global.u64 	%rd1, %rd6;
	mov.u32 	%r1, %ctaid.x;
	mov.u32 	%r2, %ntid.x;
	mul.lo.s32 	%r8, %r2, %r1;
	shl.b32 	%r3, %r8, 3;
	mov.u32 	%r4, %tid.x;
	add.s32 	%r5, %r3, %r4;
	setp.ge.s32 	%p1, %r5, %r7;
	@%p1 bra 	$L__BB3_8;
	cvt.u64.u32 	%rd2, %r3;
	mad.lo.s32 	%r6, %r2, 7, %r5;
	setp.ge.u32 	%p2, %r6, %r7;
	@%p2 bra 	$L__BB3_3;
	mul.wide.s32 	%rd7, %r5, 4;
	add.s64 	%rd8, %rd1, %rd7;
	ld.global.u32 	%r9, [%rd8];
	mad.lo.s32 	%r10, %r2, -6, %r6;
	mul.wide.u32 	%rd9, %r10, 4;
	add.s64 	%rd10, %rd1, %rd9;
	ld.global.u32 	%r11, [%rd10];
	add.s32 	%r12, %r10, %r2;
	mul.wide.u32 	%rd11, %r12, 4;
	add.s64 	%rd12, %rd1, %rd11;
	ld.global.u32 	%r13, [%rd12];
	add.s32 	%r14, %r12, %r2;
	mul.wide.u32 	%rd13, %r14, 4;
	add.s64 	%rd14, %rd1, %rd13;
	ld.global.u32 	%r15, [%rd14];
	add.s32 	%r16, %r14, %r2;
	mul.wide.u32 	%rd15, %r16, 4;
	add.s64 	%rd16, %rd1, %rd15;
	ld.global.u32 	%r17, [%rd16];
	add.s32 	%r18, %r16, %r2;
	mul.wide.u32 	%rd17, %r18, 4;
	add.s64 	%rd18, %rd1, %rd17;
	ld.global.u32 	%r19, [%rd18];
	add.s32 	%r20, %r18, %r2;
	mul.wide.u32 	%rd19, %r20, 4;
	add.s64 	%rd20, %rd1, %rd19;
	ld.global.u32 	%r21, [%rd20];
	mul.wide.u32 	%rd21, %r6, 4;
	add.s64 	%rd22, %rd1, %rd21;
	ld.global.u32 	%r22, [%rd22];
	add.s32 	%r23, %r11, %r9;
	add.s32 	%r24, %r23, %r13;
	add.s32 	%r25, %r24, %r15;
	add.s32 	%r26, %r25, %r17;
	add.s32 	%r27, %r26, %r19;
	add.s32 	%r28, %r27, %r21;
	add.s32 	%r29, %r28, %r22;
	st.global.u32 	[%rd8], %r29;
$L__BB3_3:
	shl.b64 	%rd23, %rd2, 2;
	add.s64 	%rd3, %rd1, %rd23;
	bar.sync 	0;
	bar.sync 	0;
	bar.sync 	0;
	bar.sync 	0;
	setp.gt.u32 	%p3, %r4, 63;
	mul.wide.u32 	%rd24, %r4, 4;
	add.s64 	%rd4, %rd3, %rd24;
	@%p3 bra 	$L__BB3_5;
	ld.global.u32 	%r30, [%rd4+256];
	ld.global.u32 	%r31, [%rd4];
	add.s32 	%r32, %r31, %r30;
	st.global.u32 	[%rd4], %r32;
$L__BB3_5:
	bar.sync 	0;
	setp.gt.u32 	%p4, %r4, 31;
	@%p4 bra 	$L__BB3_8;
	ld.volatile.global.u32 	%r33, [%rd4+128];
	ld.volatile.global.u32 	%r34, [%rd4];
	add.s32 	%r35, %r34, %r33;
	st.volatile.global.u32 	[%rd4], %r35;
	ld.volatile.global.u32 	%r36, [%rd4+64];
	ld.volatile.global.u32 	%r37, [%rd4];
	add.s32 	%r38, %r37, %r36;
	st.volatile.global.u32 	[%rd4], %r38;
	ld.volatile.global.u32 	%r39, [%rd4+32];
	ld.volatile.global.u32 	%r40, [%rd4];
	add.s32 	%r41, %r40, %r39;
	st.volatile.global.u32 	[%rd4], %r41;
	ld.volatile.global.u32 	%r42, [%rd4+16];
	ld.volatile.global.u32 	%r43, [%rd4];
	add.s32 	%r44, %r43, %r42;
	st.volatile.global.u32 	[%rd4], %r44;
	ld.volatile.global.u32 	%r45, [%rd4+8];
	ld.volatile.global.u32 	%r46, [%rd4];
	add.s32 	%r47, %r46, %r45;
	st.volatile.global.u32 	[%rd4], %r47;
	ld.volatile.global.u32 	%r48, [%rd4+4];
	ld.volatile.global.u32 	%r49, [%rd4];
	add.s32 	%r50, %r49, %r48;
	st.volatile.global.u32 	[%rd4], %r50;
	setp.ne.s32 	%p5, %r4, 0;
	@%p5 bra 	$L__BB3_8;
	ld.global.u32 	%r51, [%rd3];
	cvta.to.global.u64 	%rd25, %rd5;
	mul.wide.u32 	%rd26, %r1, 4;
	add.s64 	%rd27, %rd25, %rd26;
	st.global.u32 	[%rd27], %r51;
$L__BB3_8:
	ret;

}
	// .globl	_Z20reduceCompleteUnrollILi64EEvPiS0_i
.visible .entry _Z20reduceCompleteUnrollILi64EEvPiS0_i(
	.param .u64 .ptr .align 1 _Z20reduceCompleteUnrollILi64EEvPiS0_i_param_0,
	.param .u64 .ptr .align 1 _Z20reduceCompleteUnrollILi64EEvPiS0_i_param_1,
	.param .u32 _Z20reduceCompleteUnrollILi64EEvPiS0_i_param_2
)
{
	.reg .pred 	%p<5>;
	.reg .b32 	%r<49>;
	.reg .b64 	%rd<28>;

	ld.param.u64 	%rd5, [_Z20reduceCompleteUnrollILi64EEvPiS0_i_param_0];
	ld.param.u64 	%rd4, [_Z20reduceCompleteUnrollILi64EEvPiS0_i_param_1];
	ld.param.u32 	%r7, [_Z20reduceCompleteUnrollILi64EEvPiS0_i_param_2];
	cvta.to.global.u64 	%rd1, %rd5;
	mov.u32 	%r1, %ctaid.x;
	mov.u32 	%r2, %ntid.x;
	mul.lo.s32 	%r8, %r2, %r1;
	shl.b32 	%r3, %r8, 3;
	mov.u32 	%r4, %tid.x;
	add.s32 	%r5, %r3, %r4;
	setp.ge.s32 	%p1, %r5, %r7;
	@%p1 bra 	$L__BB4_6;
	cvt.u64.u32 	%rd2, %r3;
	mad.lo.s32 	%r6, %r2, 7, %r5;
	setp.ge.u32 	%p2, %r6, %r7;
	@%p2 bra 	$L__BB4_3;
	mul.wide.s32 	%rd6, %r5, 4;
	add.s64 	%rd7, %rd1, %rd6;
	ld.global.u32 	%r9, [%rd7];
	mad.lo.s32 	%r10, %r2, -6, %r6;
	mul.wide.u32 	%rd8, %r10, 4;
	add.s64 	%rd9, %rd1, %rd8;
	ld.global.u32 	%r11, [%rd9];
	add.s32 	%r12, %r10, %r2;
	mul.wide.u32 	%rd10, %r12, 4;
	add.s64 	%rd11, %rd1, %rd10;
	ld.global.u32 	%r13, [%rd11];
	add.s32 	%r14, %r12, %r2;
	mul.wide.u32 	%rd12, %r14, 4;
	add.s64 	%rd13, %rd1, %rd12;
	ld.global.u32 	%r15, [%rd13];
	add.s32 	%r16, %r14, %r2;
	mul.wide.u32 	%rd14, %r16, 4;
	add.s64 	%rd15, %rd1, %rd14;
	ld.global.u32 	%r17, [%rd15];
	add.s32 	%r18, %r16, %r2;
	mul.wide.u32 	%rd16, %r18, 4;
	add.s64 	%rd17, %rd1, %rd16;
	ld.global.u32 	%r19, [%rd17];
	add.s32 	%r20, %r18, %r2;
	mul.wide.u32 	%rd18, %r20, 4;
	add.s64 	%rd19, %rd1, %rd18;
	ld.global.u32 	%r21, [%rd19];
	mul.wide.u32 	%rd20, %r6, 4;
	add.s64 	%rd21, %rd1, %rd20;
	ld.global.u32 	%r22, [%rd21];
	add.s32 	%r23, %r11, %r9;
	add.s32 	%r24, %r23, %r13;
	add.s32 	%r25, %r24, %r15;
	add.s32 	%r26, %r25, %r17;
	add.s32 	%r27, %r26, %r19;
	add.s32 	%r28, %r27, %r21;
	add.s32 	%r29, %r28, %r22;
	st.global.u32 	[%rd7], %r29;
$L__BB4_3:
	bar.sync 	0;
	bar.sync 	0;
	bar.sync 	0;
	bar.sync 	0;
	bar.sync 	0;
	setp.gt.u32 	%p3, %r4, 31;
	@%p3 bra 	$L__BB4_6;
	shl.b64 	%rd22, %rd2, 2;
	add.s64 	%rd3, %rd1, %rd22;
	mul.wide.u32 	%rd23, %r4, 4;
	add.s64 	%rd24, %rd3, %rd23;
	ld.volatile.global.u32 	%r30, [%rd24+128];
	ld.volatile.global.u32 	%r31, [%rd24];
	add.s32 	%r32, %r31, %r30;
	st.volatile.global.u32 	[%rd24], %r32;
	ld.volatile.global.u32 	%r33, [%rd24+64];
	ld.volatile.global.u32 	%r34, [%rd24];
	add.s32 	%r35, %r34, %r33;
	st.volatile.global.u32 	[%rd24], %r35;
	ld.volatile.global.u32 	%r36, [%rd24+32];
	ld.volatile.global.u32 	%r37, [%rd24];
	add.s32 	%r38, %r37, %r36;
	st.volatile.global.u32 	[%rd24], %r38;
	ld.volatile.global.u32 	%r39, [%rd24+16];
	ld.volatile.global.u32 	%r40, [%rd24];
	add.s32 	%r41, %r40, %r39;
	st.volatile.global.u32 	[%rd24], %r41;
	ld.volatile.global.u32 	%r42, [%rd24+8];
	ld.volatile.global.u32 	%r43, [%rd24];
	add.s32 	%r44, %r43, %r42;
	st.volatile.global.u32 	[%rd24], %r44;
	ld.volatile.global.u32 	%r45, [%rd24+4];
	ld.volatile.global.u32 	%r46, [%rd24];
	add.s32 	%r47, %r46, %r45;
	st.volatile.global.u32 	[%rd24], %r47;
	setp.ne.s32 	%p4, %r4, 0;
	@%p4 bra 	$L__BB4_6;
	ld.global.u32 	%r48, [%rd3];
	cvta.to.global.u64 	%rd25, %rd4;
	mul.wide.u32 	%rd26, %r1, 4;
	add.s64 	%rd27, %rd25, %rd26;
	st.global.u32 	[%rd27], %r48;
$L__BB4_6:
	ret;

}
	// .globl	_Z16reduceNeighboredPiS_i
.visible .entry _Z16reduceNeighboredPiS_i(
	.param .u64 .ptr .align 1 _Z16reduceNeighboredPiS_i_param_0,
	.param .u64 .ptr .align 1 _Z16reduceNeighboredPiS_i_param_1,
	.param .u32 _Z16reduceNeighboredPiS_i_param_2
)
{
	.reg .pred 	%p<6>;
	.reg .b32 	%r<17>;
	.reg .b64 	%rd<13>;

	ld.param.u64 	%rd3, [_Z16reduceNeighboredPiS_i_param_0];
	ld.param.u64 	%rd4, [_Z16reduceNeighboredPiS_i_param_1];
	ld.param.u32 	%r7, [_Z16reduceNeighboredPiS_i_param_2];
	mov.u32 	%r1, %ctaid.x;
	mov.u32 	%r2, %ntid.x;
	mul.lo.s32 	%r3, %r1, %r2;
	mov.u32 	%r4, %tid.x;
	add.s32 	%r8, %r3, %r4;
	setp.ge.s32 	%p1, %r8, %r7;
	@%p1 bra 	$L__BB5_8;
	cvta.to.global.u64 	%rd5, %rd3;
	mul.wide.u32 	%rd6, %r3, 4;
	add.s64 	%rd1, %rd5, %rd6;
	setp.lt.u32 	%p2, %r2, 2;
	@%p2 bra 	$L__BB5_6;
	mul.wide.u32 	%rd7, %r4, 4;
	add.s64 	%rd2, %rd1, %rd7;
	mov.b32 	%r16, 1;
$L__BB5_3:
	shl.b32 	%r6, %r16, 1;
	add.s32 	%r10, %r6, -1;
	and.b32  	%r11, %r10, %r4;
	setp.ne.s32 	%p3, %r11, 0;
	@%p3 bra 	$L__BB5_5;
	mul.wide.s32 	%rd8, %r16, 4;
	add.s64 	%rd9, %rd2, %rd8;
	ld.global.u32 	%r12, [%rd9];
	ld.global.u32 	%r13, [%rd2];
	add.s32 	%r14, %r13, %r12;
	st.global.u32 	[%rd2], %r14;
$L__BB5_5:
	bar.sync 	0;
	setp.lt.u32 	%p4, %r6, %r2;
	mov.u32 	%r16, %r6;
	@%p4 bra 	$L__BB5_3;
$L__BB5_6:
	setp.ne.s32 	%p5, %r4, 0;
	@%p5 bra 	$L__BB5_8;
	ld.global.u32 	%r15, [%rd1];
	cvta.to.global.u64 	%rd10, %rd4;
	mul.wide.u32 	%rd11, %r1, 4;
	add.s64 	%rd12, %rd10, %rd11;
	st.global.u32 	[%rd12], %r15;
$L__BB5_8:
	ret;

}
	// .globl	_Z23reduceNeighboredLessDivPiS_i
.visible .entry _Z23reduceNeighboredLessDivPiS_i(
	.param .u64 .ptr .align 1 _Z23reduceNeighboredLessDivPiS_i_param_0,
	.param .u64 .ptr .align 1 _Z23reduceNeighboredLessDivPiS_i_param_1,
	.param .u32 _Z23reduceNeighboredLessDivPiS_i_param_2
)
{
	.reg .pred 	%p<6>;
	.reg .b32 	%r<18>;
	.reg .b64 	%rd<13>;

	ld.param.u64 	%rd2, [_Z23reduceNeighboredLessDivPiS_i_param_0];
	ld.param.u64 	%rd3, [_Z23reduceNeighboredLessDivPiS_i_param_1];
	ld.param.u32 	%r9, [_Z23reduceNeighboredLessDivPiS_i_param_2];
	mov.u32 	%r1, %ctaid.x;
	mov.u32 	%r2, %ntid.x;
	mul.lo.s32 	%r3, %r1, %r2;
	mov.u32 	%r4, %tid.x;
	add.s32 	%r10, %r3, %r4;
	setp.ge.s32 	%p1, %r10, %r9;
	@%p1 bra 	$L__BB6_8;
	cvta.to.global.u64 	%rd4, %rd2;
	mul.wide.u32 	%rd5, %r3, 4;
	add.s64 	%rd1, %rd4, %rd5;
	setp.lt.u32 	%p2, %r2, 2;
	@%p2 bra 	$L__BB6_6;
	shl.b32 	%r5, %r4, 1;
	mov.b32 	%r17, 1;
$L__BB6_3:
	mul.lo.s32 	%r7, %r5, %r17;
	setp.ge.u32 	%p3, %r7, %r2;
	@%p3 bra 	$L__BB6_5;
	add.s32 	%r12, %r7, %r17;
	mul.wide.u32 	%rd6, %r12, 4;
	add.s64 	%rd7, %rd1, %rd6;
	ld.global.u32 	%r13, [%rd7];
	mul.wide.u32 	%rd8, %r7, 4;
	add.s64 	%rd9, %rd1, %rd8;
	ld.global.u32 	%r14, [%rd9];
	add.s32 	%r15, %r14, %r13;
	st.global.u32 	[%rd9], %r15;
$L__BB6_5:
	bar.sync 	0;
	shl.b32 	%r17, %r17, 1;
	setp.lt.u32 	%p4, %r17, %r2;
	@%p4 bra 	$L__BB6_3;
$L__BB6_6:
	setp.ne.s32 	%p5, %r4, 0;
	@%p5 bra 	$L__BB6_8;
	ld.global.u32 	%r16, [%rd1];
	cvta.to.global.u64 	%rd10, %rd3;
	mul.wide.u32 	%rd11, %r1, 4;
	add.s64 	%rd12, %rd10, %rd11;
	st.global.u32 	[%rd12], %r16;
$L__BB6_8:
	ret;

}
	// .globl	_Z17reduceInterleavedPiS_i
.visible .entry _Z17reduceInterleavedPiS_i(
	.param .u64 .ptr .align 1 _Z17reduceInterleavedPiS_i_param_0,
	.param .u64 .ptr .align 1 _Z17reduceInterleavedPiS_i_param_1,
	.param .u32 _Z17reduceInterleavedPiS_i_param_2
)
{
	.reg .pred 	%p<6>;
	.reg .b32 	%r<14>;
	.reg .b64 	%rd<13>;

	ld.param.u64 	%rd3, [_Z17reduceInterleavedPiS_i_param_0];
	ld.param.u64 	%rd4, [_Z17reduceInterleavedPiS_i_param_1];
	ld.param.u32 	%r7, [_Z17reduceInterleavedPiS_i_param_2];
	mov.u32 	%r1, %ctaid.x;
	mov.u32 	%r13, %ntid.x;
	mul.lo.s32 	%r3, %r1, %r13;
	mov.u32 	%r4, %tid.x;
	add.s32 	%r8, %r3, %r4;
	setp.ge.s32 	%p1, %r8, %r7;
	@%p1 bra 	$L__BB7_8;
	cvta.to.global.u64 	%rd5, %rd3;
	mul.wide.u32 	%rd6, %r3, 4;
	add.s64 	%rd1, %rd5, %rd6;
	setp.lt.u32 	%p2, %r13, 2;
	@%p2 bra 	$L__BB7_6;
	mul.wide.u32 	%rd7, %r4, 4;
	add.s64 	%rd2, %rd1, %rd7;
$L__BB7_3:
	shr.u32 	%r6, %r13, 1;
	setp.ge.u32 	%p3, %r4, %r6;
	@%p3 bra 	$L__BB7_5;
	mul.wide.u32 	%rd8, %r6, 4;
	add.s64 	%rd9, %rd2, %rd8;
	ld.global.u32 	%r9, [%rd9];
	ld.global.u32 	%r10, [%rd2];
	add.s32 	%r11, %r10, %r9;
	st.global.u32 	[%rd2], %r11;
$L__BB7_5:
	bar.sync 	0;
	setp.gt.u32 	%p4, %r13, 3;
	mov.u32 	%r13, %r6;
	@%p4 bra 	$L__BB7_3;
$L__BB7_6:
	setp.ne.s32 	%p5, %r4, 0;
	@%p5 bra 	$L__BB7_8;
	ld.global.u32 	%r12, [%rd1];
	cvta.to.global.u64 	%rd10, %rd4;
	mul.wide.u32 	%rd11, %r1, 4;
	add.s64 	%rd12, %rd10, %rd11;
	st.global.u32 	[%rd12], %r12;
$L__BB7_8:
	ret;

}
	// .globl	_Z16reduceUnrolling2PiS_i
.visible .entry _Z16reduceUnrolling2PiS_i(
	.param .u64 .ptr .align 1 _Z16reduceUnrolling2PiS_i_param_0,
	.param .u64 .ptr .align 1 _Z16reduceUnrolling2PiS_i_param_1,
	.param .u32 _Z16reduceUnrolling2PiS_i_param_2
)
{
	.reg .pred 	%p<7>;
	.reg .b32 	%r<19>;
	.reg .b64 	%rd<18>;

	ld.param.u64 	%rd6, [_Z16reduceUnrolling2PiS_i_param_0];
	ld.param.u64 	%rd5, [_Z16reduceUnrolling2PiS_i_param_1];
	ld.param.u32 	%r9, [_Z16reduceUnrolling2PiS_i_param_2];
	cvta.to.global.u64 	%rd1, %rd6;
	mov.u32 	%r1, %ctaid.x;
	mov.u32 	%r18, %ntid.x;
	mul.lo.s32 	%r10, %r18, %r1;
	shl.b32 	%r3, %r10, 1;
	mov.u32 	%r4, %tid.x;
	add.s32 	%r5, %r3, %r4;
	setp.ge.s32 	%p1, %r5, %r9;
	@%p1 bra 	$L__BB8_10;
	cvt.u64.u32 	%rd2, %r3;
	add.s32 	%r6, %r5, %r18;
	setp.ge.u32 	%p2, %r6, %r9;
	@%p2 bra 	$L__BB8_3;
	mul.wide.u32 	%rd7, %r6, 4;
	add.s64 	%rd8, %rd1, %rd7;
	ld.global.u32 	%r11, [%rd8];
	mul.wide.s32 	%rd9, %r5, 4;
	add.s64 	%rd10, %rd1, %rd9;
	ld.global.u32 	%r12, [%rd10];
	add.s32 	%r13, %r12, %r11;
	st.global.u32 	[%rd10], %r13;
$L__BB8_3:
	shl.b64 	%rd11, %rd2, 2;
	add.s64 	%rd3, %rd1, %rd11;
	bar.sync 	0;
	setp.lt.u32 	%p3, %r18, 2;
	@%p3 bra 	$L__BB8_8;
	mul.wide.u32 	%rd12, %r4, 4;
	add.s64 	%rd4, %rd3, %rd12;
$L__BB8_5:
	shr.u32 	%r8, %r18, 1;
	setp.ge.u32 	%p4, %r4, %r8;
	@%p4 bra 	$L__BB8_7;
	mul.wide.u32 	%rd13, %r8, 4;
	add.s64 	%rd14, %rd4, %rd13;
	ld.global.u32 	%r14, [%rd14];
	ld.global.u32 	%r15, [%rd4];
	add.s32 	%r16, %r15, %r14;
	st.global.u32 	[%rd4], %r16;
$L__BB8_7:
	bar.sync 	0;
	setp.gt.u32 	%p5, %r18, 3;
	mov.u32 	%r18, %r8;
	@%p5 bra 	$L__BB8_5;
$L__BB8_8:
	setp.ne.s32 	%p6, %r4, 0;
	@%p6 bra 	$L__BB8_10;
	ld.global.u32 	%r17, [%rd3];
	cvta.to.global.u64 	%rd15, %rd5;
	mul.wide.u32 	%rd16, %r1, 4;
	add.s64 	%rd17, %rd15, %rd16;
	st.global.u32 	[%rd17], %r17;
$L__BB8_10:
	ret;

}
	// .globl	_Z16reduceUnrolling4PiS_i
.visible .entry _Z16reduceUnrolling4PiS_i(
	.param .u64 .ptr .align 1 _Z16reduceUnrolling4PiS_i_param_0,
	.param .u64 .ptr .align 1 _Z16reduceUnrolling4PiS_i_param_1,
	.param .u32 _Z16reduceUnrolling4PiS_i_param_2
)
{
	.reg .pred 	%p<7>;
	.reg .b32 	%r<26>;
	.reg .b64 	%rd<22>;

	ld.param.u64 	%rd6, [_Z16reduceUnrolling4PiS_i_param_0];
	ld.param.u64 	%rd5, [_Z16reduceUnrolling4PiS_i_param_1];
	ld.param.u32 	%r9, [_Z16reduceUnrolling4PiS_i_param_2];
	cvta.to.global.u64 	%rd1, %rd6;
	mov.u32 	%r1, %ctaid.x;
	mov.u32 	%r25, %ntid.x;
	mul.lo.s32 	%r10, %r25, %r1;
	shl.b32 	%r3, %r10, 2;
	mov.u32 	%r4, %tid.x;
	add.s32 	%r5, %r3, %r4;
	setp.ge.s32 	%p1, %r5, %r9;
	@%p1 bra 	$L__BB9_10;
	cvt.u64.u32 	%rd2, %r3;
	mad.lo.s32 	%r6, %r25, 3, %r5;
	setp.ge.u32 	%p2, %r6, %r9;
	@%p2 bra 	$L__BB9_3;
	mul.wide.s32 	%rd7, %r5, 4;
	add.s64 	%rd8, %rd1, %rd7;
	ld.global.u32 	%r11, [%rd8];
	shl.b32 	%r12, %r25, 1;
	sub.s32 	%r13, %r6, %r12;
	mul.wide.u32 	%rd9, %r13, 4;
	add.s64 	%rd10, %rd1, %rd9;
	ld.global.u32 	%r14, [%rd10];
	add.s32 	%r15, %r13, %r25;
	mul.wide.u32 	%rd11, %r15, 4;
	add.s64 	%rd12, %rd1, %rd11;
	ld.global.u32 	%r16, [%rd12];
	mul.wide.u32 	%rd13, %r6, 4;
	add.s64 	%rd14, %rd1, %rd13;
	ld.global.u32 	%r17, [%rd14];
	add.s32 	%r18, %r14, %r11;
	add.s32 	%r19, %r18, %r16;
	add.s32 	%r20, %r19, %r17;
	st.global.u32 	[%rd8], %r20;
$L__BB9_3:
	shl.b64 	%rd15, %rd2, 2;
	add.s64 	%rd3, %rd1, %rd15;
	bar.sync 	0;
	setp.lt.u32 	%p3, %r25, 2;
	@%p3 bra 	$L__BB9_8;
	mul.wide.u32 	%rd16, %r4, 4;
	add.s64 	%rd4, %rd3, %rd16;
$L__BB9_5:
	shr.u32 	%r8, %r25, 1;
	setp.ge.u32 	%p4, %r4, %r8;
	@%p4 bra 	$L__BB9_7;
	mul.wide.u32 	%rd17, %r8, 4;
	add.s64 	%rd18, %rd4, %rd17;
	ld.global.u32 	%r21, [%rd18];
	ld.global.u32 	%r22, [%rd4];
	add.s32 	%r23, %r22, %r21;
	st.global.u32 	[%rd4], %r23;
$L__BB9_7:
	bar.sync 	0;
	setp.gt.u32 	%p5, %r25, 3;
	mov.u32 	%r25, %r8;
	@%p5 bra 	$L__BB9_5;
$L__BB9_8:
	setp.ne.s32 	%p6, %r4, 0;
	@%p6 bra 	$L__BB9_10;
	ld.global.u32 	%r24, [%rd3];
	cvta.to.global.u64 	%rd19, %rd5;
	mul.wide.u32 	%rd20, %r1, 4;
	add.s64 	%rd21, %rd19, %rd20;
	st.global.u32 	[%rd21], %r24;
$L__BB9_10:
	ret;

}
	// .globl	_Z16reduceUnrolling8PiS_i
.visible .entry _Z16reduceUnrolling8PiS_i(
	.param .u64 .ptr .align 1 _Z16reduceUnrolling8PiS_i_param_0,
	.param .u64 .ptr .align 1 _Z16reduceUnrolling8PiS_i_param_1,
	.param .u32 _Z16reduceUnrolling8PiS_i_param_2
)
{
	.reg .pred 	%p<7>;
	.reg .b32 	%r<37>;
	.reg .b64 	%rd<30>;

	ld.param.u64 	%rd6, [_Z16reduceUnrolling8PiS_i_param_0];
	ld.param.u64 	%rd5, [_Z16reduceUnrolling8PiS_i_param_1];
	ld.param.u32 	%r9, [_Z16reduceUnrolling8PiS_i_param_2];
	cvta.to.global.u64 	%rd1, %rd6;
	mov.u32 	%r1, %ctaid.x;
	mov.u32 	%r36, %ntid.x;
	mul.lo.s32 	%r10, %r36, %r1;
	shl.b32 	%r3, %r10, 3;
	mov.u32 	%r4, %tid.x;
	add.s32 	%r5, %r3, %r4;
	setp.ge.s32 	%p1, %r5, %r9;
	@%p1 bra 	$L__BB10_10;
	cvt.u64.u32 	%rd2, %r3;
	mad.lo.s32 	%r6, %r36, 7, %r5;
	setp.ge.u32 	%p2, %r6, %r9;
	@%p2 bra 	$L__BB10_3;
	mul.wide.s32 	%rd7, %r5, 4;
	add.s64 	%rd8, %rd1, %rd7;
	ld.global.u32 	%r11, [%rd8];
	mad.lo.s32 	%r12, %r36, -6, %r6;
	mul.wide.u32 	%rd9, %r12, 4;
	add.s64 	%rd10, %rd1, %rd9;
	ld.global.u32 	%r13, [%rd10];
	add.s32 	%r14, %r12, %r36;
	mul.wide.u32 	%rd11, %r14, 4;
	add.s64 	%rd12, %rd1, %rd11;
	ld.global.u32 	%r15, [%rd12];
	add.s32 	%r16, %r14, %r36;
	mul.wide.u32 	%rd13, %r16, 4;
	add.s64 	%rd14, %rd1, %rd13;
	ld.global.u32 	%r17, [%rd14];
	add.s32 	%r18, %r16, %r36;
	mul.wide.u32 	%rd15, %r18, 4;
	add.s64 	%rd16, %rd1, %rd15;
	ld.global.u32 	%r19, [%rd16];
	add.s32 	%r20, %r18, %r36;
	mul.wide.u32 	%rd17, %r20, 4;
	add.s64 	%rd18, %rd1, %rd17;
	ld.global.u32 	%r21, [%rd18];
	add.s32 	%r22, %r20, %r36;
	mul.wide.u32 	%rd19, %r22, 4;
	add.s64 	%rd20, %rd1, %rd19;
	ld.global.u32 	%r23, [%rd20];
	mul.wide.u32 	%rd21, %r6, 4;
	add.s64 	%rd22, %rd1, %rd21;
	ld.global.u32 	%r24, [%rd22];
	add.s32 	%r25, %r13, %r11;
	add.s32 	%r26, %r25, %r15;
	add.s32 	%r27, %r26, %r17;
	add.s32 	%r28, %r27, %r19;
	add.s32 	%r29, %r28, %r21;
	add.s32 	%r30, %r29, %r23;
	add.s32 	%r31, %r30, %r24;
	st.global.u32 	[%rd8], %r31;
$L__BB10_3:
	shl.b64 	%rd23, %rd2, 2;
	add.s64 	%rd3, %rd1, %rd23;
	bar.sync 	0;
	setp.lt.u32 	%p3, %r36, 2;
	@%p3 bra 	$L__BB10_8;
	mul.wide.u32 	%rd24, %r4, 4;
	add.s64 	%rd4, %rd3, %rd24;
$L__BB10_5:
	shr.u32 	%r8, %r36, 1;
	setp.ge.u32 	%p4, %r4, %r8;
	@%p4 bra 	$L__BB10_7;
	mul.wide.u32 	%rd25, %r8, 4;
	add.s64 	%rd26, %rd4, %rd25;
	ld.global.u32 	%r32, [%rd26];
	ld.global.u32 	%r33, [%rd4];
	add.s32 	%r34, %r33, %r32;
	st.global.u32 	[%rd4], %r34;
$L__BB10_7:
	bar.sync 	0;
	setp.gt.u32 	%p5, %r36, 3;
	mov.u32 	%r36, %r8;
	@%p5 bra 	$L__BB10_5;
$L__BB10_8:
	setp.ne.s32 	%p6, %r4, 0;
	@%p6 bra 	$L__BB10_10;
	ld.global.u32 	%r35, [%rd3];
	cvta.to.global.u64 	%rd27, %rd5;
	mul.wide.u32 	%rd28, %r1, 4;
	add.s64 	%rd29, %rd27, %rd28;
	st.global.u32 	[%rd29], %r35;
$L__BB10_10:
	ret;

}
	// .globl	_Z18reduceUnrollWraps8PiS_i
.visible .entry _Z18reduceUnrollWraps8PiS_i(
	.param .u64 .ptr .align 1 _Z18reduceUnrollWraps8PiS_i_param_0,
	.param .u64 .ptr .align 1 _Z18reduceUnrollWraps8PiS_i_param_1,
	.param .u32 _Z18reduceUnrollWraps8PiS_i_param_2
)
{
	.reg .pred 	%p<8>;
	.reg .b32 	%r<55>;
	.reg .b64 	%rd<30>;

	ld.param.u64 	%rd6, [_Z18reduceUnrollWraps8PiS_i_param_0];
	ld.param.u64 	%rd5, [_Z18reduceUnrollWraps8PiS_i_param_1];
	ld.param.u32 	%r9, [_Z18reduceUnrollWraps8PiS_i_param_2];
	cvta.to.global.u64 	%rd1, %rd6;
	mov.u32 	%r1, %ctaid.x;
	mov.u32 	%r54, %ntid.x;
	mul.lo.s32 	%r10, %r54, %r1;
	shl.b32 	%r3, %r10, 3;
	mov.u32 	%r4, %tid.x;
	add.s32 	%r5, %r3, %r4;
	setp.ge.s32 	%p1, %r5, %r9;
	@%p1 bra 	$L__BB11_10;
	cvt.u64.u32 	%rd2, %r3;
	mad.lo.s32 	%r6, %r54, 7, %r5;
	setp.ge.u32 	%p2, %r6, %r9;
	@%p2 bra 	$L__BB11_3;
	mul.wide.s32 	%rd7, %r5, 4;
	add.s64 	%rd8, %rd1, %rd7;
	ld.global.u32 	%r11, [%rd8];
	mad.lo.s32 	%r12, %r54, -6, %r6;
	mul.wide.u32 	%rd9, %r12, 4;
	add.s64 	%rd10, %rd1, %rd9;
	ld.global.u32 	%r13, [%rd10];
	add.s32 	%r14, %r12, %r54;
	mul.wide.u32 	%rd11, %r14, 4;
	add.s64 	%rd12, %rd1, %rd11;
	ld.global.u32 	%r15, [%rd12];
	add.s32 	%r16, %r14, %r54;
	mul.wide.u32 	%rd13, %r16, 4;
	add.s64 	%rd14, %rd1, %rd13;
	ld.global.u32 	%r17, [%rd14];
	add.s32 	%r18, %r16, %r54;
	mul.wide.u32 	%rd15, %r18, 4;
	add.s64 	%rd16, %rd1, %rd15;
	ld.global.u32 	%r19, [%rd16];
	add.s32 	%r20, %r18, %r54;
	mul.wide.u32 	%rd17, %r20, 4;
	add.s64 	%rd18, %rd1, %rd17;
	ld.global.u32 	%r21, [%rd18];
	add.s32 	%r22, %r20, %r54;
	mul.wide.u32 	%rd19, %r22, 4;
	add.s64 	%rd20, %rd1, %rd19;
	ld.global.u32 	%r23, [%rd20];
	mul.wide.u32 	%rd21, %r6, 4;
	add.s64 	%rd22, %rd1, %rd21;
	ld.global.u32 	%r24, [%rd22];
	add.s32 	%r25, %r13, %r11;
	add.s32 	%r26, %r25, %r15;
	add.s32 	%r27, %r26, %r17;
	add.s32 	%r28, %r27, %r19;
	add.s32 	%r29, %r28, %r21;
	add.s32 	%r30, %r29, %r23;
	add.s32 	%r31, %r30, %r24;
	st.global.u32 	[%rd8], %r31;
$L__BB11_3:
	shl.b64 	%rd23, %rd2, 2;
	add.s64 	%rd3, %rd1, %rd23;
	bar.sync 	0;
	setp.lt.u32 	%p3, %r54, 66;
	mul.wide.u32 	%rd24, %r4, 4;
	add.s64 	%rd4, %rd3, %rd24;
	@%p3 bra 	$L__BB11_7;
$L__BB11_4:
	shr.u32 	%r8, %r54, 1;
	setp.ge.u32 	%p4, %r4, %r8;
	@%p4 bra 	$L__BB11_6;
	mul.wide.u32 	%rd25, %r8, 4;
	add.s64 	%rd26, %rd4, %rd25;
	ld.global.u32 	%r32, [%rd26];
	ld.global.u32 	%r33, [%rd4];
	add.s32 	%r34, %r33, %r32;
	st.global.u32 	[%rd4], %r34;
$L__BB11_6:
	bar.sync 	0;
	setp.gt.u32 	%p5, %r54, 131;
	mov.u32 	%r54, %r8;
	@%p5 bra 	$L__BB11_4;
$L__BB11_7:
	setp.gt.u32 	%p6, %r4, 31;
	@%p6 bra 	$L__BB11_10;
	ld.volatile.global.u32 	%r35, [%rd4+128];
	ld.volatile.global.u32 	%r36, [%rd4];
	add.s32 	%r37, %r36, %r35;
	st.volatile.global.u32 	[%rd4], %r37;
	ld.volatile.global.u32 	%r38, [%rd4+64];
	ld.volatile.global.u32 	%r39, [%rd4];
	add.s32 	%r40, %r39, %r38;
	st.volatile.global.u32 	[%rd4], %r40;
	ld.volatile.global.u32 	%r41, [%rd4+32];
	ld.volatile.global.u32 	%r42, [%rd4];
	add.s32 	%r43, %r42, %r41;
	st.volatile.global.u32 	[%rd4], %r43;
	ld.volatile.global.u32 	%r44, [%rd4+16];
	ld.volatile.global.u32 	%r45, [%rd4];
	add.s32 	%r46, %r45, %r44;
	st.volatile.global.u32 	[%rd4], %r46;
	ld.volatile.global.u32 	%r47, [%rd4+8];
	ld.volatile.global.u32 	%r48, [%rd4];
	add.s32 	%r49, %r48, %r47;
	st.volatile.global.u32 	[%rd4], %r49;
	ld.volatile.global.u32 	%r50, [%rd4+4];
	ld.volatile.global.u32 	%r51, [%rd4];
	add.s32 	%r52, %r51, %r50;
	st.volatile.global.u32 	[%rd4], %r52;
	setp.ne.s32 	%p7, %r4, 0;
	@%p7 bra 	$L__BB11_10;
	ld.global.u32 	%r53, [%rd3];
	cvta.to.global.u64 	%rd27, %rd5;
	mul.wide.u32 	%rd28, %r1, 4;
	add.s64 	%rd29, %rd27, %rd28;
	st.global.u32 	[%rd29], %r53;
$L__BB11_10:
	ret;

}
	// .globl	_Z26reduceCompleteUnrollWarps8PiS_i
.visible .entry _Z26reduceCompleteUnrollWarps8PiS_i(
	.param .u64 .ptr .align 1 _Z26reduceCompleteUnrollWarps8PiS_i_param_0,
	.param .u64 .ptr .align 1 _Z26reduceCompleteUnrollWarps8PiS_i_param_1,
	.param .u32 _Z26reduceCompleteUnrollWarps8PiS_i_param_2
)
{
	.reg .pred 	%p<17>;
	.reg .b32 	%r<65>;
	.reg .b64 	%rd<28>;

	ld.param.u64 	%rd6, [_Z26reduceCompleteUnrollWarps8PiS_i_param_0];
	ld.param.u64 	%rd5, [_Z26reduceCompleteUnrollWarps8PiS_i_param_1];
	ld.param.u32 	%r7, [_Z26reduceCompleteUnrollWarps8PiS_i_param_2];
	cvta.to.global.u64 	%rd1, %rd6;
	mov.u32 	%r1, %ctaid.x;
	mov.u32 	%r2, %ntid.x;
	mul.lo.s32 	%r8, %r2, %r1;
	shl.b32 	%r3, %r8, 3;
	mov.u32 	%r4, %tid.x;
	add.s32 	%r5, %r3, %r4;
	setp.ge.s32 	%p1, %r5, %r7;
	@%p1 bra 	$L__BB12_14;
	cvt.u64.u32 	%rd2, %r3;
	mad.lo.s32 	%r6, %r2, 7, %r5;
	setp.ge.u32 	%p2, %r6, %r7;
	@%p2 bra 	$L__BB12_3;
	mul.wide.s32 	%rd7, %r5, 4;
	add.s64 	%rd8, %rd1, %rd7;
	ld.global.u32 	%r9, [%rd8];
	mad.lo.s32 	%r10, %r2, -6, %r6;
	mul.wide.u32 	%rd9, %r10, 4;
	add.s64 	%rd10, %rd1, %rd9;
	ld.global.u32 	%r11, [%rd10];
	add.s32 	%r12, %r10, %r2;
	mul.wide.u32 	%rd11, %r12, 4;
	add.s64 	%rd12, %rd1, %rd11;
	ld.global.u32 	%r13, [%rd12];
	add.s32 	%r14, %r12, %r2;
	mul.wide.u32 	%rd13, %r14, 4;
	add.s64 	%rd14, %rd1, %rd13;
	ld.global.u32 	%r15, [%rd14];
	add.s32 	%r16, %r14, %r2;
	mul.wide.u32 	%rd15, %r16, 4;
	add.s64 	%rd16, %rd1, %rd15;
	ld.global.u32 	%r17, [%rd16];
	add.s32 	%r18, %r16, %r2;
	mul.wide.u32 	%rd17, %r18, 4;
	add.s64 	%rd18, %rd1, %rd17;
	ld.global.u32 	%r19, [%rd18];
	add.s32 	%r20, %r18, %r2;
	mul.wide.u32 	%rd19, %r20, 4;
	add.s64 	%rd20, %rd1, %rd19;
	ld.global.u32 	%r21, [%rd20];
	mul.wide.u32 	%rd21, %r6, 4;
	add.s64 	%rd22, %rd1, %rd21;
	ld.global.u32 	%r22, [%rd22];
	add.s32 	%r23, %r11, %r9;
	add.s32 	%r24, %r23, %r13;
	add.s32 	%r25, %r24, %r15;
	add.s32 	%r26, %r25, %r17;
	add.s32 	%r27, %r26, %r19;
	add.s32 	%r28, %r27, %r21;
	add.s32 	%r29, %r28, %r22;
	st.global.u32 	[%rd8], %r29;
$L__BB12_3:
	shl.b64 	%rd23, %rd2, 2;
	add.s64 	%rd3, %rd1, %rd23;
	bar.sync 	0;
	setp.lt.u32 	%p3, %r2, 1024;
	setp.gt.u32 	%p4, %r4, 511;
	mul.wide.u32 	%rd24, %r4, 4;
	add.s64 	%rd4, %rd3, %rd24;
	or.pred  	%p5, %p3, %p4;
	@%p5 bra 	$L__BB12_5;
	ld.global.u32 	%r31, [%rd4+2048];
	ld.global.u32 	%r32, [%rd4];
	add.s32 	%r33, %r32, %r31;
	st.global.u32 	[%rd4], %r33;
$L__BB12_5:
	bar.sync 	0;
	setp.lt.u32 	%p6, %r2, 512;
	setp.gt.u32 	%p7, %r4, 255;
	or.pred  	%p8, %p6, %p7;
	@%p8 bra 	$L__BB12_7;
	ld.global.u32 	%r35, [%rd4+1024];
	ld.global.u32 	%r36, [%rd4];
	add.s32 	%r37, %r36, %r35;
	st.global.u32 	[%rd4], %r37;
$L__BB12_7:
	bar.sync 	0;
	setp.lt.u32 	%p9, %r2, 256;
	setp.gt.u32 	%p10, %r4, 127;
	or.pred  	%p11, %p9, %p10;
	@%p11 bra 	$L__BB12_9;
	ld.global.u32 	%r39, [%rd4+512];
	ld.global.u32 	%r40, [%rd4];
	add.s32 	%r41, %r40, %r39;
	st.global.u32 	[%rd4], %r41;
$L__BB12_9:
	bar.sync 	0;
	setp.lt.u32 	%p12, %r2, 128;
	setp.gt.u32 	%p13, %r4, 63;
	or.pred  	%p14, %p12, %p13;
	@%p14 bra 	$L__BB12_11;
	ld.global.u32 	%r43, [%rd4+256];
	ld.global.u32 	%r44, [%rd4];
	add.s32 	%r45, %r44, %r43;
	st.global.u32 	[%rd4], %r45;
$L__BB12_11:
	bar.sync 	0;
	setp.gt.u32 	%p15, %r4, 31;
	@%p15 bra 	$L__BB12_14;
	ld.volatile.global.u32 	%r46, [%rd4+128];
	ld.volatile.global.u32 	%r47, [%rd4];
	add.s32 	%r48, %r47, %r46;
	st.volatile.global.u32 	[%rd4], %r48;
	ld.volatile.global.u32 	%r49, [%rd4+64];
	ld.volatile.global.u32 	%r50, [%rd4];
	add.s32 	%r51, %r50, %r49;
	st.volatile.global.u32 	[%rd4], %r51;
	ld.volatile.global.u32 	%r52, [%rd4+32];
	ld.volatile.global.u32 	%r53, [%rd4];
	add.s32 	%r54, %r53, %r52;
	st.volatile.global.u32 	[%rd4], %r54;
	ld.volatile.global.u32 	%r55, [%rd4+16];
	ld.volatile.global.u32 	%r56, [%rd4];
	add.s32 	%r57, %r56, %r55;
	st.volatile.global.u32 	[%rd4], %r57;
	ld.volatile.global.u32 	%r58, [%rd4+8];
	ld.volatile.global.u32 	%r59, [%rd4];
	add.s32 	%r60, %r59, %r58;
	st.volatile.global.u32 	[%rd4], %r60;
	ld.volatile.global.u32 	%r61, [%rd4+4];
	ld.volatile.global.u32 	%r62, [%rd4];
	add.s32 	%r63, %r62, %r61;
	st.volatile.global.u32 	[%rd4], %r63;
	setp.ne.s32 	%p16, %r4, 0;
	@%p16 bra 	$L__BB12_14;
	ld.global.u32 	%r64, [%rd3];
	cvta.to.global.u64 	%rd25, %rd5;
	mul.wide.u32 	%rd26, %r1, 4;
	add.s64 	%rd27, %rd25, %rd26;
	st.global.u32 	[%rd27], %r64;
$L__BB12_14:
	ret;

}


// ===== COMPILED SASS (sm_100) =====

	.target	sm_100

	.elftype	@"ET_EXEC"


//--------------------- .note.nv.tkinfo           --------------------------
	.section	.note.nv.tkinfo,"",@"SHT_NOTE"
	.sectionflags	@"SHF_NOTE_NV_TKINFO"
	.tkinfo
        /*0018*/ 	.word	0x00000002
        /*0030*/ 	.string	""
        /*0030*/ 	.string	"ptxas"
        /*0030*/ 	.string	"Cuda compilation tools, release 13.0, V13.0.88"
        /*0030*/ 	.string	"Build cuda_13.0.r13.0/compiler.36424714_0"
        /*0030*/ 	.string	"-arch sm_100 -m 64 "



//--------------------- .note.nv.cuinfo           --------------------------
	.section	.note.nv.cuinfo,"",@"SHT_NOTE"
	.sectionflags	@"SHF_NOTE_NV_CUINFO"
        /*0018*/ 	.short	0x0002
        /*001a*/ 	.short	0x0064
        /*001c*/ 	.short	0x0082
	.zero		2


//--------------------- .nv.info                  --------------------------
	.section	.nv.info,"",@"SHT_CUDA_INFO"
	.align	4


	//----- nvinfo : EIATTR_REGCOUNT
	.align		4
        /*0000*/ 	.byte	0x04, 0x2f
        /*0002*/ 	.short	(.L_1 - .L_0)
	.align		4
.L_0:
        /*0004*/ 	.word	index@(_Z20reduceCompleteUnrollILi1024EEvPiS0_i)
        /*0008*/ 	.word	0x0000001a


	//----- nvinfo : EIATTR_FRAME_SIZE
	.align		4
.L_1:
        /*000c*/ 	.byte	0x04, 0x11
        /*000e*/ 	.short	(.L_3 - .L_2)
	.align		4
.L_2:
        /*0010*/ 	.word	index@(_Z20reduceCompleteUnrollILi1024EEvPiS0_i)
        /*0014*/ 	.word	0x00000000


	//----- nvinfo : EIATTR_REGCOUNT
	.align		4
.L_3:
        /*0018*/ 	.byte	0x04, 0x2f
        /*001a*/ 	.short	(.L_5 - .L_4)
	.align		4
.L_4:
        /*001c*/ 	.word	index@(_Z20reduceCompleteUnrollILi512EEvPiS0_i)
        /*0020*/ 	.word	0x0000001a


	//----- nvinfo : EIATTR_FRAME_SIZE
	.align		4
.L_5:
        /*0024*/ 	.byte	0x04, 0x11
        /*0026*/ 	.short	(.L_7 - .L_6)
	.align		4
.L_6:
        /*0028*/ 	.word	index@(_Z20reduceCompleteUnrollILi512EEvPiS0_i)
        /*002c*/ 	.word	0x00000000


	//----- nvinfo : EIATTR_REGCOUNT
	.align		4
.L_7:
        /*0030*/ 	.byte	0x04, 0x2f
        /*0032*/ 	.short	(.L_9 - .L_8)
	.align		4
.L_8:
        /*0034*/ 	.word	index@(_Z20reduceCompleteUnrollILi256EEvPiS0_i)
        /*0038*/ 	.word	0x0000001a


	//----- nvinfo : EIATTR_FRAME_SIZE
	.align		4
.L_9:
        /*003c*/ 	.byte	0x04, 0x11
        /*003e*/ 	.short	(.L_11 - .L_10)
	.align		4
.L_10:
        /*0040*/ 	.word	index@(_Z20reduceCompleteUnrollILi256EEvPiS0_i)
        /*0044*/ 	.word	0x00000000


	//----- nvinfo : EIATTR_REGCOUNT
	.align		4
.L_11:
        /*0048*/ 	.byte	0x04, 0x2f
        /*004a*/ 	.short	(.L_13 - .L_12)
	.align		4
.L_12:
        /*004c*/ 	.word	index@(_Z20reduceCompleteUnrollILi128EEvPiS0_i)
        /*0050*/ 	.word	0x0000001a


	//----- nvinfo : EIATTR_FRAME_SIZE
	.align		4
.L_13:
        /*0054*/ 	.byte	0x04, 0x11
        /*0056*/ 	.short	(.L_15 - .L_14)
	.align		4
.L_14:
        /*0058*/ 	.word	index@(_Z20reduceCompleteUnrollILi128EEvPiS0_i)
        /*005c*/ 	.word	0x00000000


	//----- nvinfo : EIATTR_REGCOUNT
	.align		4
.L_15:
        /*0060*/ 	.byte	0x04, 0x2f
        /*0062*/ 	.short	(.L_17 - .L_16)
	.align		4
.L_16:
        /*0064*/ 	.word	index@(_Z20reduceCompleteUnrollILi64EEvPiS0_i)
        /*0068*/ 	.word	0x00000019


	//----- nvinfo : EIATTR_FRAME_SIZE
	.align		4
.L_17:
        /*006c*/ 	.byte	0x04, 0x11
        /*006e*/ 	.short	(.L_19 - .L_18)
	.align		4
.L_18:
        /*0070*/ 	.word	index@(_Z20reduceCompleteUnrollILi64EEvPiS0_i)
        /*0074*/ 	.word	0x00000000


	//----- nvinfo : EIATTR_REGCOUNT
	.align		4
.L_19:
        /*0078*/ 	.byte	0x04, 0x2f
        /*007a*/ 	.short	(.L_21 - .L_20)
	.align		4
.L_20:
        /*007c*/ 	.word	index@(_Z16reduceNeighboredPiS_i)
        /*0080*/ 	.word	0x00000010


	//----- nvinfo : EIATTR_FRAME_SIZE
	.align		4
.L_21:
        /*0084*/ 	.byte	0x04, 0x11
        /*0086*/ 	.short	(.L_23 - .L_22)
	.align		4
.L_22:
        /*0088*/ 	.word	index@(_Z16reduceNeighboredPiS_i)
        /*008c*/ 	.word	0x00000000


	//----- nvinfo : EIATTR_REGCOUNT
	.align		4
.L_23:
        /*0090*/ 	.byte	0x04, 0x2f
        /*0092*/ 	.short	(.L_25 - .L_24)
	.align		4
.L_24:
        /*0094*/ 	.word	index@(_Z23reduceNeighboredLessDivPiS_i)
        /*0098*/ 	.word	0x0000000e


	//----- nvinfo : EIATTR_FRAME_SIZE
	.align		4
.L_25:
        /*009c*/ 	.byte	0x04, 0x11
        /*009e*/ 	.short	(.L_27 - .L_26)
	.align		4
.L_26:
        /*00a0*/ 	.word	index@(_Z23reduceNeighboredLessDivPiS_i)
        /*00a4*/ 	.word	0x00000000


	//----- nvinfo : EIATTR_REGCOUNT
	.align		4
.L_27:
        /*00a8*/ 	.byte	0x04, 0x2f
        /*00aa*/ 	.short	(.L_29 - .L_28)
	.align		4
.L_28:
        /*00ac*/ 	.word	index@(_Z17reduceInterleavedPiS_i)
        /*00b0*/ 	.word	0x00000010


	//----- nvinfo : EIATTR_FRAME_SIZE
	.align		4
.L_29:
        /*00b4*/ 	.byte	0x04, 0x11
        /*00b6*/ 	.short	(.L_31 - .L_30)
	.align		4
.L_30:
        /*00b8*/ 	.word	index@(_Z17reduceInterleavedPiS_i)
        /*00bc*/ 	.word	0x00000000


	//----- nvinfo : EIATTR_REGCOUNT
	.align		4
.L_31:
        /*00c0*/ 	.byte	0x04, 0x2f
        /*00c2*/ 	.short	(.L_33 - .L_32)
	.align		4
.L_32:
        /*00c4*/ 	.word	index@(_Z16reduceUnrolling2PiS_i)
        /*00c8*/ 	.word	0x00000010


	//----- nvinfo : EIATTR_FRAME_SIZE
	.align		4
.L_33:
        /*00cc*/ 	.byte	0x04, 0x11
        /*00ce*/ 	.short	(.L_35 - .L_34)
	.align		4
.L_34:
        /*00d0*/ 	.word	index@(_Z16reduceUnrolling2PiS_i)
        /*00d4*/ 	.word	0x00000000


	//----- nvinfo : EIATTR_REGCOUNT
	.align		4
.L_35:
        /*00d8*/ 	.byte	0x04, 0x2f
        /*00da*/ 	.short	(.L_37 - .L_36)
	.align		4
.L_36:
        /*00dc*/ 	.word	index@(_Z16reduceUnrolling4PiS_i)
        /*00e0*/ 	.word	0x00000014


	//----- nvinfo : EIATTR_FRAME_SIZE
	.align		4
.L_37:
        /*00e4*/ 	.byte	0x04, 0x11
        /*00e6*/ 	.short	(.L_39 - .L_38)
	.align		4
.L_38:
        /*00e8*/ 	.word	index@(_Z16reduceUnrolling4PiS_i)
        /*00ec*/ 	.word	0x00000000


	//----- nvinfo : EIATTR_REGCOUNT
	.align		4
.L_39:
        /*00f0*/ 	.byte	0x04, 0x2f
        /*00f2*/ 	.short	(.L_41 - .L_40)
	.align		4
.L_40:
        /*00f4*/ 	.word	index@(_Z16reduceUnrolling8PiS_i)
        /*00f8*/ 	.word	0x0000001c


	//----- nvinfo : EIATTR_FRAME_SIZE
	.align		4
.L_41:
        /*00fc*/ 	.byte	0x04, 0x11
        /*00fe*/ 	.short	(.L_43 - .L_42)
	.align		4
.L_42:
        /*0100*/ 	.word	index@(_Z16reduceUnrolling8PiS_i)
        /*0104*/ 	.word	0x00000000


	//----- nvinfo : EIATTR_REGCOUNT
	.align		4
.L_43:
        /*0108*/ 	.byte	0x04, 0x2f
        /*010a*/ 	.short	(.L_45 - .L_44)
	.align		4
.L_44:
        /*010c*/ 	.word	index@(_Z18reduceUnrollWraps8PiS_i)
        /*0110*/ 	.word	0x0000001c


	//----- nvinfo : EIATTR_FRAME_SIZE
	.align		4
.L_45:
        /*0114*/ 	.byte	0x04, 0x11
        /*0116*/ 	.short	(.L_47 - .L_46)
	.align		4
.L_46:
        /*0118*/ 	.word	index@(_Z18reduceUnrollWraps8PiS_i)
        /*011c*/ 	.word	0x00000000


	//----- nvinfo : EIATTR_REGCOUNT
	.align		4
.L_47:
        /*0120*/ 	.byte	0x04, 0x2f
        /*0122*/ 	.short	(.L_49 - .L_48)
	.align		4
.L_48:
        /*0124*/ 	.word	index@(_Z26reduceCompleteUnrollWarps8PiS_i)
        /*0128*/ 	.word	0x0000001a


	//----- nvinfo : EIATTR_FRAME_SIZE
	.align		4
.L_49:
        /*012c*/ 	.byte	0x04, 0x11
        /*012e*/ 	.short	(.L_51 - .L_50)
	.align		4
.L_50:
        /*0130*/ 	.word	index@(_Z26reduceCompleteUnrollWarps8PiS_i)
        /*0134*/ 	.word	0x00000000


	//----- nvinfo : EIATTR_MIN_STACK_SIZE
	.align		4
.L_51:
        /*0138*/ 	.byte	0x04, 0x12
        /*013a*/ 	.short	(.L_53 - .L_52)
	.align		4
.L_52:
        /*013c*/ 	.word	index@(_Z26reduceCompleteUnrollWarps8PiS_i)
        /*0140*/ 	.word	0x00000000


	//----- nvinfo : EIATTR_MIN_STACK_SIZE
	.align		4
.L_53:
        /*0144*/ 	.byte	0x04, 0x12
        /*0146*/ 	.short	(.L_55 - .L_54)
	.align		4
.L_54:
        /*0148*/ 	.word	index@(_Z18reduceUnrollWraps8PiS_i)
        /*014c*/ 	.word	0x00000000


	//----- nvinfo : EIATTR_MIN_STACK_SIZE
	.align		4
.L_55:
        /*0150*/ 	.byte	0x04, 0x12
        /*0152*/ 	.short	(.L_57 - .L_56)
	.align		4
.L_56:
        /*0154*/ 	.word	index@(_Z16reduceUnrolling8PiS_i)
        /*0158*/ 	.word	0x00000000


	//----- nvinfo : EIATTR_MIN_STACK_SIZE
	.align		4
.L_57:
        /*015c*/ 	.byte	0x04, 0x12
        /*015e*/ 	.short	(.L_59 - .L_58)
	.align		4
.L_58:
        /*0160*/ 	.word	index@(_Z16reduceUnrolling4PiS_i)
        /*0164*/ 	.word	0x00000000


	//----- nvinfo : EIATTR_MIN_STACK_SIZE
	.align		4
.L_59:
        /*0168*/ 	.byte	0x04, 0x12
        /*016a*/ 	.short	(.L_61 - .L_60)
	.align		4
.L_60:
        /*016c*/ 	.word	index@(_Z16reduceUnrolling2PiS_i)
        /*0170*/ 	.word	0x00000000


	//----- nvinfo : EIATTR_MIN_STACK_SIZE
	.align		4
.L_61:
        /*0174*/ 	.byte	0x04, 0x12
        /*0176*/ 	.short	(.L_63 - .L_62)
	.align		4
.L_62:
        /*0178*/ 	.word	index@(_Z17reduceInterleavedPiS_i)
        /*017c*/ 	.word	0x00000000


	//----- nvinfo : EIATTR_MIN_STACK_SIZE
	.align		4
.L_63:
        /*0180*/ 	.byte	0x04, 0x12
        /*0182*/ 	.short	(.L_65 - .L_64)
	.align		4
.L_64:
        /*0184*/ 	.word	index@(_Z23reduceNeighboredLessDivPiS_i)
        /*0188*/ 	.word	0x00000000


	//----- nvinfo : EIATTR_MIN_STACK_SIZE
	.align		4
.L_65:
        /*018c*/ 	.byte	0x04, 0x12
        /*018e*/ 	.short	(.L_67 - .L_66)
	.align		4
.L_66:
        /*0190*/ 	.word	index@(_Z16reduceNeighboredPiS_i)
        /*0194*/ 	.word	0x00000000


	//----- nvinfo : EIATTR_MIN_STACK_SIZE
	.align		4
.L_67:
        /*0198*/ 	.byte	0x04, 0x12
        /*019a*/ 	.short	(.L_69 - .L_68)
	.align		4
.L_68:
        /*019c*/ 	.word	index@(_Z20reduceCompleteUnrollILi64EEvPiS0_i)
        /*01a0*/ 	.word	0x00000000


	//----- nvinfo : EIATTR_MIN_STACK_SIZE
	.align		4
.L_69:
        /*01a4*/ 	.byte	0x04, 0x12
        /*01a6*/ 	.short	(.L_71 - .L_70)
	.align		4
.L_70:
        /*01a8*/ 	.word	index@(_Z20reduceCompleteUnrollILi128EEvPiS0_i)
        /*01ac*/ 	.word	0x00000000


	//----- nvinfo : EIATTR_MIN_STACK_SIZE
	.align		4
.L_71:
        /*01b0*/ 	.byte	0x04, 0x12
        /*01b2*/ 	.short	(.L_73 - .L_72)
	.align		4
.L_72:
        /*01b4*/ 	.word	index@(_Z20reduceCompleteUnrollILi256EEvPiS0_i)
        /*01b8*/ 	.word	0x00000000


	//----- nvinfo : EIATTR_MIN_STACK_SIZE
	.align		4
.L_73:
        /*01bc*/ 	.byte	0x04, 0x12
        /*01be*/ 	.short	(.L_75 - .L_74)
	.align		4
.L_74:
        /*01c0*/ 	.word	index@(_Z20reduceCompleteUnrollILi512EEvPiS0_i)
        /*01c4*/ 	.word	0x00000000


	//----- nvinfo : EIATTR_MIN_STACK_SIZE
	.align		4
.L_75:
        /*01c8*/ 	.byte	0x04, 0x12
        /*01ca*/ 	.short	(.L_77 - .L_76)
	.align		4
.L_76:
        /*01cc*/ 	.word	index@(_Z20reduceCompleteUnrollILi1024EEvPiS0_i)
        /*01d0*/ 	.word	0x00000000
.L_77:


//--------------------- .nv.compat                --------------------------
	.section	.nv.compat,"",@"SHT_CUDA_COMPAT_INFO"
	.align	4
        /*0000*/ 	.byte	0x02, 0x09, 0x00, 0x00, 0x02, 0x02, 0x01, 0x00, 0x02, 0x05, 0x05, 0x00, 0x03, 0x07, 0x01, 0x01
        /*0010*/ 	.byte	0x02, 0x03, 0x00, 0x00, 0x02, 0x06, 0x01, 0x00, 0x04, 0x0b, 0x08, 0x00, 0x09, 0x00, 0x00, 0x00
        /*0020*/ 	.byte	0x00, 0x00, 0x00, 0x00


//--------------------- .nv.info._Z26reduceCompleteUnrollWarps8PiS_i --------------------------
	.section	.nv.info._Z26reduceCompleteUnrollWarps8PiS_i,"",@"SHT_CUDA_INFO"
	.sectionflags	@""
	.align	4


	//----- nvinfo : EIATTR_CUDA_API_VERSION
	.align		4
        /*0000*/ 	.byte	0x04, 0x37
        /*0002*/ 	.short	(.L_79 - .L_78)
.L_78:
        /*0004*/ 	.word	0x00000082


	//----- nvinfo : EIATTR_KPARAM_INFO
	.align		4
.L_79:
        /*0008*/ 	.byte	0x04, 0x17
        /*000a*/ 	.short	(.L_81 - .L_80)
.L_80:
        /*000c*/ 	.word	0x00000000
        /*0010*/ 	.short	0x0002
        /*0012*/ 	.short	0x0010
        /*0014*/ 	.byte	0x00, 0xf0, 0x11, 0x00


	//----- nvinfo : EIATTR_KPARAM_INFO
	.align		4
.L_81:
        /*0018*/ 	.byte	0x04, 0x17
        /*001a*/ 	.short	(.L_83 - .L_82)
.L_82:
        /*001c*/ 	.word	0x00000000
        /*0020*/ 	.short	0x0001
        /*0022*/ 	.short	0x0008
        /*0024*/ 	.byte	0x00, 0xf5, 0x21, 0x00


	//----- nvinfo : EIATTR_KPARAM_INFO
	.align		4
.L_83:
        /*0028*/ 	.byte	0x04, 0x17
        /*002a*/ 	.short	(.L_85 - .L_84)
.L_84:
        /*002c*/ 	.word	0x00000000
        /*0030*/ 	.short	0x0000
        /*0032*/ 	.short	0x0000
        /*0034*/ 	.byte	0x00, 0xf5, 0x21, 0x00


	//----- nvinfo : EIATTR_SPARSE_MMA_MASK
	.align		4
.L_85:
        /*0038*/ 	.byte	0x03, 0x50
        /*003a*/ 	.short	0x0000


	//----- nvinfo : EIATTR_MAXREG_COUNT
	.align		4
        /*003c*/ 	.byte	0x03, 0x1b
        /*003e*/ 	.short	0x00ff


	//----- nvinfo : EIATTR_NUM_BARRIERS
	.align		4
        /*0040*/ 	.byte	0x02, 0x4c
        /*0042*/ 	.byte	0x01
	.zero		1


	//----- nvinfo : EIATTR_MERCURY_ISA_VERSION
	.align		4
        /*0044*/ 	.byte	0x03, 0x5f
        /*0046*/ 	.short	0x0101


	//----- nvinfo : EIATTR_VRC_CTA_INIT_COUNT
	.align		4
        /*0048*/ 	.byte	0x02, 0x4a
	.zero		1
	.zero		1


	//----- nvinfo : EIATTR_EXIT_INSTR_OFFSETS
	.align		4
        /*004c*/ 	.byte	0x04, 0x1c
        /*004e*/ 	.short	(.L_87 - .L_86)


	//   ....[0]....
.L_86:
        /*0050*/ 	.word	0x00000090


	//   ....[1]....
        /*0054*/ 	.word	0x000005a0


	//   ....[2]....
        /*0058*/ 	.word	0x00000740


	//   ....[3]....
        /*005c*/ 	.word	0x00000790


	//----- nvinfo : EIATTR_CRS_STACK_SIZE
	.align		4
.L_87:
        /*0060*/ 	.byte	0x04, 0x1e
        /*0062*/ 	.short	(.L_89 - .L_88)
.L_88:
        /*0064*/ 	.word	0x00000000


	//----- nvinfo : EIATTR_CBANK_PARAM_SIZE
	.align		4
.L_89:
        /*0068*/ 	.byte	0x03, 0x19
        /*006a*/ 	.short	0x0014


	//----- nvinfo : EIATTR_PARAM_CBANK
	.align		4
        /*006c*/ 	.byte	0x04, 0x0a
        /*006e*/ 	.short	(.L_91 - .L_90)
	.align		4
.L_90:
        /*0070*/ 	.word	index@(.nv.constant0._Z26reduceCompleteUnrollWarps8PiS_i)
        /*0074*/ 	.short	0x0380
        /*0076*/ 	.short	0x0014


	//----- nvinfo : EIATTR_SW_WAR
	.align		4
.L_91:
        /*0078*/ 	.byte	0x04, 0x36
        /*007a*/ 	.short	(.L_93 - .L_92)
.L_92:
        /*007c*/ 	.word	0x00000008
.L_93:


//--------------------- .nv.info._Z18reduceUnrollWraps8PiS_i --------------------------
	.section	.nv.info._Z18reduceUnrollWraps8PiS_i,"",@"SHT_CUDA_INFO"
	.sectionflags	@""
	.align	4


	//----- nvinfo : EIATTR_CUDA_API_VERSION
	.align		4
        /*0000*/ 	.byte	0x04, 0x37
        /*0002*/ 	.short	(.L_95 - .L_94)
.L_94:
        /*0004*/ 	.word	0x00000082


	//----- nvinfo : EIATTR_KPARAM_INFO
	.align		4
.L_95:
        /*0008*/ 	.byte	0x04, 0x17
        /*000a*/ 	.short	(.L_97 - .L_96)
.L_96:
        /*000c*/ 	.word	0x00000000
        /*0010*/ 	.short	0x0002
        /*0012*/ 	.short	0x0010
        /*0014*/ 	.byte	0x00, 0xf0, 0x11, 0x00


	//----- nvinfo : EIATTR_KPARAM_INFO
	.align		4
.L_97:
        /*0018*/ 	.byte	0x04, 0x17
        /*001a*/ 	.short	(.L_99 - .L_98)
.L_98:
        /*001c*/ 	.word	0x00000000
        /*0020*/ 	.short	0x0001
        /*0022*/ 	.short	0x0008
        /*0024*/ 	.byte	0x00, 0xf5, 0x21, 0x00


	//----- nvinfo : EIATTR_KPARAM_INFO
	.align		4
.L_99:
        /*0028*/ 	.byte	0x04, 0x17
        /*002a*/ 	.short	(.L_101 - .L_100)
.L_100:
        /*002c*/ 	.word	0x00000000
        /*0030*/ 	.short	0x0000
        /*0032*/ 	.short	0x0000
        /*0034*/ 	.byte	0x00, 0xf5, 0x21, 0x00


	//----- nvinfo : EIATTR_SPARSE_MMA_MASK
	.align		4
.L_101:
        /*0038*/ 	.byte	0x03, 0x50
        /*003a*/ 	.short	0x0000


	//----- nvinfo : EIATTR_MAXREG_COUNT
	.align		4
        /*003c*/ 	.byte	0x03, 0x1b
        /*003e*/ 	.short	0x00ff


	//----- nvinfo : EIATTR_NUM_BARRIERS
	.align		4
        /*0040*/ 	.byte	0x02, 0x4c
        /*0042*/ 	.byte	0x01
	.zero		1


	//----- nvinfo : EIATTR_MERCURY_ISA_VERSION
	.align		4
        /*0044*/ 	.byte	0x03, 0x5f
        /*0046*/ 	.short	0x0101


	//----- nvinfo : EIATTR_VRC_CTA_INIT_COUNT
	.align		4
        /*0048*/ 	.byte	0x02, 0x4a
	.zero		1
	.zero		1


	//----- nvinfo : EIATTR_EXIT_INSTR_OFFSETS
	.align		4
        /*004c*/ 	.byte	0x04, 0x1c
        /*004e*/ 	.short	(.L_103 - .L_102)


	//   ....[0]....
.L_102:
        /*0050*/ 	.word	0x000000a0


	//   ....[1]....
        /*0054*/ 	.word	0x00000430


	//   ....[2]....
        /*0058*/ 	.word	0x000005d0


	//   ....[3]....
        /*005c*/ 	.word	0x00000620


	//----- nvinfo : EIATTR_CRS_STACK_SIZE
	.align		4
.L_103:
        /*0060*/ 	.byte	0x04, 0x1e
        /*0062*/ 	.short	(.L_105 - .L_104)
.L_104:
        /*0064*/ 	.word	0x00000000


	//----- nvinfo : EIATTR_CBANK_PARAM_SIZE
	.align		4
.L_105:
        /*0068*/ 	.byte	0x03, 0x19
        /*006a*/ 	.short	0x0014


	//----- nvinfo : EIATTR_PARAM_CBANK
	.align		4
        /*006c*/ 	.byte	0x04, 0x0a
        /*006e*/ 	.short	(.L_107 - .L_106)
	.align		4
.L_106:
        /*0070*/ 	.word	index@(.nv.constant0._Z18reduceUnrollWraps8PiS_i)
        /*0074*/ 	.short	0x0380
        /*0076*/ 	.short	0x0014


	//----- nvinfo : EIATTR_SW_WAR
	.align		4
.L_107:
        /*0078*/ 	.byte	0x04, 0x36
        /*007a*/ 	.short	(.L_109 - .L_108)
.L_108:
        /*007c*/ 	.word	0x00000008
.L_109:


//--------------------- .nv.info._Z16reduceUnrolling8PiS_i --------------------------
	.section	.nv.info._Z16reduceUnrolling8PiS_i,"",@"SHT_CUDA_INFO"
	.sectionflags	@""
	.align	4


	//----- nvinfo : EIATTR_CUDA_API_VERSION
	.align		4
        /*0000*/ 	.byte	0x04, 0x37
        /*0002*/ 	.short	(.L_111 - .L_110)
.L_110:
        /*0004*/ 	.word	0x00000082


	//----- nvinfo : EIATTR_KPARAM_INFO
	.align		4
.L_111:
        /*0008*/ 	.byte	0x04, 0x17
        /*000a*/ 	.short	(.L_113 - .L_112)
.L_112:
        /*000c*/ 	.word	0x00000000
        /*0010*/ 	.short	0x0002
        /*0012*/ 	.short	0x0010
        /*0014*/ 	.byte	0x00, 0xf0, 0x11, 0x00


	//----- nvinfo : EIATTR_KPARAM_INFO
	.align		4
.L_113:
        /*0018*/ 	.byte	0x04, 0x17
        /*001a*/ 	.short	(.L_115 - .L_114)
.L_114:
        /*001c*/ 	.word	0x00000000
        /*0020*/ 	.short	0x0001
        /*0022*/ 	.short	0x0008
        /*0024*/ 	.byte	0x00, 0xf5, 0x21, 0x00


	//----- nvinfo : EIATTR_KPARAM_INFO
	.align		4
.L_115:
        /*0028*/ 	.byte	0x04, 0x17
        /*002a*/ 	.short	(.L_117 - .L_116)
.L_116:
        /*002c*/ 	.word	0x00000000
        /*0030*/ 	.short	0x0000
        /*0032*/ 	.short	0x0000
        /*0034*/ 	.byte	0x00, 0xf5, 0x21, 0x00


	//----- nvinfo : EIATTR_SPARSE_MMA_MASK
	.align		4
.L_117:
        /*0038*/ 	.byte	0x03, 0x50
        /*003a*/ 	.short	0x0000


	//----- nvinfo : EIATTR_MAXREG_COUNT
	.align		4
        /*003c*/ 	.byte	0x03, 0x1b
        /*003e*/ 	.short	0x00ff


	//----- nvinfo : EIATTR_NUM_BARRIERS
	.align		4
        /*0040*/ 	.byte	0x02, 0x4c
        /*0042*/ 	.byte	0x01
	.zero		1


	//----- nvinfo : EIATTR_MERCURY_ISA_VERSION
	.align		4
        /*0044*/ 	.byte	0x03, 0x5f
        /*0046*/ 	.short	0x0101


	//----- nvinfo : EIATTR_VRC_CTA_INIT_COUNT
	.align		4
        /*0048*/ 	.byte	0x02, 0x4a
	.zero		1
	.zero		1


	//----- nvinfo : EIATTR_EXIT_INSTR_OFFSETS
	.align		4
        /*004c*/ 	.byte	0x04, 0x1c
        /*004e*/ 	.short	(.L_119 - .L_118)


	//   ....[0]....
.L_118:
        /*0050*/ 	.word	0x000000a0


	//   ....[1]....
        /*0054*/ 	.word	0x00000430


	//   ....[2]....
        /*0058*/ 	.word	0x00000480


	//----- nvinfo : EIATTR_CRS_STACK_SIZE
	.align		4
.L_119:
        /*005c*/ 	.byte	0x04, 0x1e
        /*005e*/ 	.short	(.L_121 - .L_120)
.L_120:
        /*0060*/ 	.word	0x00000000


	//----- nvinfo : EIATTR_CBANK_PARAM_SIZE
	.align		4
.L_121:
        /*0064*/ 	.byte	0x03, 0x19
        /*0066*/ 	.short	0x0014


	//----- nvinfo : EIATTR_PARAM_CBANK
	.align		4
        /*0068*/ 	.byte	0x04, 0x0a
        /*006a*/ 	.short	(.L_123 - .L_122)
	.align		4
.L_122:
        /*006c*/ 	.word	index@(.nv.constant0._Z16reduceUnrolling8PiS_i)
        /*0070*/ 	.short	0x0380
        /*0072*/ 	.short	0x0014


	//----- nvinfo : EIATTR_SW_WAR
	.align		4
.L_123:
        /*0074*/ 	.byte	0x04, 0x36
        /*0076*/ 	.short	(.L_125 - .L_124)
.L_124:
        /*0078*/ 	.word	0x00000008
.L_125:


//--------------------- .nv.info._Z16reduceUnrolling4PiS_i --------------------------
	.section	.nv.info._Z16reduceUnrolling4PiS_i,"",@"SHT_CUDA_INFO"
	.sectionflags	@""
	.align	4


	//----- nvinfo : EIATTR_CUDA_API_VERSION
	.align		4
        /*0000*/ 	.byte	0x04, 0x37
        /*0002*/ 	.short	(.L_127 - .L_126)
.L_126:
        /*0004*/ 	.word	0x00000082


	//----- nvinfo : EIATTR_KPARAM_INFO
	.align		4
.L_127:
        /*0008*/ 	.byte	0x04, 0x17
        /*000a*/ 	.short	(.L_129 - .L_128)
.L_128:
        /*000c*/ 	.word	0x00000000
        /*0010*/ 	.short	0x0002
        /*0012*/ 	.short	0x0010
        /*0014*/ 	.byte	0x00, 0xf0, 0x11, 0x00


	//----- nvinfo : EIATTR_KPARAM_INFO
	.align		4
.L_129:
        /*0018*/ 	.byte	0x04, 0x17
        /*001a*/ 	.short	(.L_131 - .L_130)
.L_130:
        /*001c*/ 	.word	0x00000000
        /*0020*/ 	.short	0x0001
        /*0022*/ 	.short	0x0008
        /*0024*/ 	.byte	0x00, 0xf5, 0x21, 0x00


	//----- nvinfo : EIATTR_KPARAM_INFO
	.align		4
.L_131:
        /*0028*/ 	.byte	0x04, 0x17
        /*002a*/ 	.short	(.L_133 - .L_132)
.L_132:
        /*002c*/ 	.word	0x00000000
        /*0030*/ 	.short	0x0000
        /*0032*/ 	.short	0x0000
        /*0034*/ 	.byte	0x00, 0xf5, 0x21, 0x00


	//----- nvinfo : EIATTR_SPARSE_MMA_MASK
	.align		4
.L_133:
        /*0038*/ 	.byte	0x03, 0x50
        /*003a*/ 	.short	0x0000


	//----- nvinfo : EIATTR_MAXREG_COUNT
	.align		4
        /*003c*/ 	.byte	0x03, 0x1b
        /*003e*/ 	.short	0x00ff


	//----- nvinfo : EIATTR_NUM_BARRIERS
	.align		4
        /*0040*/ 	.byte	0x02, 0x4c
        /*0042*/ 	.byte	0x01
	.zero		1


	//----- nvinfo : EIATTR_MERCURY_ISA_VERSION
	.align		4
        /*0044*/ 	.byte	0x03, 0x5f
        /*0046*/ 	.short	0x0101


	//----- nvinfo : EIATTR_VRC_CTA_INIT_COUNT
	.align		4
        /*0048*/ 	.byte	0x02, 0x4a
	.zero		1
	.zero		1


	//----- nvinfo : EIATTR_EXIT_INSTR_OFFSETS
	.align		4
        /*004c*/ 	.byte	0x04, 0x1c
        /*004e*/ 	.short	(.L_135 - .L_134)


	//   ....[0]....
.L_134:
        /*0050*/ 	.word	0x000000a0


	//   ....[1]....
        /*0054*/ 	.word	0x00000320


	//   ....[2]....
        /*0058*/ 	.word	0x00000370


	//----- nvinfo : EIATTR_CRS_STACK_SIZE
	.align		4
.L_135:
        /*005c*/ 	.byte	0x04, 0x1e
        /*005e*/ 	.short	(.L_137 - .L_136)
.L_136:
        /*0060*/ 	.word	0x00000000


	//----- nvinfo : EIATTR_CBANK_PARAM_SIZE
	.align		4
.L_137:
        /*0064*/ 	.byte	0x03, 0x19
        /*0066*/ 	.short	0x0014


	//----- nvinfo : EIATTR_PARAM_CBANK
	.align		4
        /*0068*/ 	.byte	0x04, 0x0a
        /*006a*/ 	.short	(.L_139 - .L_138)
	.align		4
.L_138:
        /*006c*/ 	.word	index@(.nv.constant0._Z16reduceUnrolling4PiS_i)
        /*0070*/ 	.short	0x0380
        /*0072*/ 	.short	0x0014


	//----- nvinfo : EIATTR_SW_WAR
	.align		4
.L_139:
        /*0074*/ 	.byte	0x04, 0x36
        /*0076*/ 	.short	(.L_141 - .L_140)
.L_140:
        /*0078*/ 	.word	0x00000008
.L_141:


//--------------------- .nv.info._Z16reduceUnrolling2PiS_i --------------------------
	.section	.nv.info._Z16reduceUnrolling2PiS_i,"",@"SHT_CUDA_INFO"
	.sectionflags	@""
	.align	4


	//----- nvinfo : EIATTR_CUDA_API_VERSION
	.align		4
        /*0000*/ 	.byte	0x04, 0x37
        /*0002*/ 	.short	(.L_143 - .L_142)
.L_142:
        /*0004*/ 	.word	0x00000082


	//----- nvinfo : EIATTR_KPARAM_INFO
	.align		4
.L_143:
        /*0008*/ 	.byte	0x04, 0x17
        /*000a*/ 	.short	(.L_145 - .L_144)
.L_144:
        /*000c*/ 	.word	0x00000000
        /*0010*/ 	.short	0x0002
        /*0012*/ 	.short	0x0010
        /*0014*/ 	.byte	0x00, 0xf0, 0x11, 0x00


	//----- nvinfo : EIATTR_KPARAM_INFO
	.align		4
.L_145:
        /*0018*/ 	.byte	0x04, 0x17
        /*001a*/ 	.short	(.L_147 - .L_146)
.L_146:
        /*001c*/ 	.word	0x00000000
        /*0020*/ 	.short	0x0001
        /*0022*/ 	.short	0x0008
        /*0024*/ 	.byte	0x00, 0xf5, 0x21, 0x00


	//----- nvinfo : EIATTR_KPARAM_INFO
	.align		4
.L_147:
        /*0028*/ 	.byte	0x04, 0x17
        /*002a*/ 	.short	(.L_149 - .L_148)
.L_148:
        /*002c*/ 	.word	0x00000000
        /*0030*/ 	.short	0x0000
        /*0032*/ 	.short	0x0000
        /*0034*/ 	.byte	0x00, 0xf5, 0x21, 0x00


	//----- nvinfo : EIATTR_SPARSE_MMA_MASK
	.align		4
.L_149:
        /*0038*/ 	.byte	0x03, 0x50
        /*003a*/ 	.short	0x0000


	//----- nvinfo : EIATTR_MAXREG_COUNT
	.align		4
        /*003c*/ 	.byte	0x03, 0x1b
        /*003e*/ 	.short	0x00ff


	//----- nvinfo : EIATTR_NUM_BARRIERS
	.align		4
        /*0040*/ 	.byte	0x02, 0x4c
        /*0042*/ 	.byte	0x01
	.zero		1


	//----- nvinfo : EIATTR_MERCURY_ISA_VERSION
	.align		4
        /*0044*/ 	.byte	0x03, 0x5f
        /*0046*/ 	.short	0x0101


	//----- nvinfo : EIATTR_VRC_CTA_INIT_COUNT
	.align		4
        /*0048*/ 	.byte	0x02, 0x4a
	.zero		1
	.zero		1


	//----- nvinfo : EIATTR_EXIT_INSTR_OFFSETS
	.align		4
        /*004c*/ 	.byte	0x04, 0x1c
        /*004e*/ 	.short	(.L_151 - .L_150)


	//   ....[0]....
.L_150:
        /*0050*/ 	.word	0x000000a0


	//   ....[1]....
        /*0054*/ 	.word	0x000002b0


	//   ....[2]....
        /*0058*/ 	.word	0x00000300


	//----- nvinfo : EIATTR_CRS_STACK_SIZE
	.align		4
.L_151:
        /*005c*/ 	.byte	0x04, 0x1e
        /*005e*/ 	.short	(.L_153 - .L_152)
.L_152:
        /*0060*/ 	.word	0x00000000


	//----- nvinfo : EIATTR_CBANK_PARAM_SIZE
	.align		4
.L_153:
        /*0064*/ 	.byte	0x03, 0x19
        /*0066*/ 	.short	0x0014


	//----- nvinfo : EIATTR_PARAM_CBANK
	.align		4
        /*0068*/ 	.byte	0x04, 0x0a
        /*006a*/ 	.short	(.L_155 - .L_154)
	.align		4
.L_154:
        /*006c*/ 	.word	index@(.nv.constant0._Z16reduceUnrolling2PiS_i)
        /*0070*/ 	.short	0x0380
        /*0072*/ 	.short	0x0014


	//----- nvinfo : EIATTR_SW_WAR
	.align		4
.L_155:
        /*0074*/ 	.byte	0x04, 0x36
        /*0076*/ 	.short	(.L_157 - .L_156)
.L_156:
        /*0078*/ 	.word	0x00000008
.L_157:


//--------------------- .nv.info._Z17reduceInterleavedPiS_i --------------------------
	.section	.nv.info._Z17reduceInterleavedPiS_i,"",@"SHT_CUDA_INFO"
	.sectionflags	@""
	.align	4


	//----- nvinfo : EIATTR_CUDA_API_VERSION
	.align		4
        /*0000*/ 	.byte	0x04, 0x37
        /*0002*/ 	.short	(.L_159 - .L_158)
.L_158:
        /*0004*/ 	.word	0x00000082


	//----- nvinfo : EIATTR_KPARAM_INFO
	.align		4
.L_159:
        /*0008*/ 	.byte	0x04, 0x17
        /*000a*/ 	.short	(.L_161 - .L_160)
.L_160:
        /*000c*/ 	.word	0x00000000
        /*0010*/ 	.short	0x0002
        /*0012*/ 	.short	0x0010
        /*0014*/ 	.byte	0x00, 0xf0, 0x11, 0x00


	//----- nvinfo : EIATTR_KPARAM_INFO
	.align		4
.L_161:
        /*0018*/ 	.byte	0x04, 0x17
        /*001a*/ 	.short	(.L_163 - .L_162)
.L_162:
        /*001c*/ 	.word	0x00000000
        /*0020*/ 	.short	0x0001
        /*0022*/ 	.short	0x0008
        /*0024*/ 	.byte	0x00, 0xf5, 0x21, 0x00


	//----- nvinfo : EIATTR_KPARAM_INFO
	.align		4
.L_163:
        /*0028*/ 	.byte	0x04, 0x17
        /*002a*/ 	.short	(.L_165 - .L_164)
.L_164:
        /*002c*/ 	.word	0x00000000
        /*0030*/ 	.short	0x0000
        /*0032*/ 	.short	0x0000
        /*0034*/ 	.byte	0x00, 0xf5, 0x21, 0x00


	//----- nvinfo : EIATTR_SPARSE_MMA_MASK
	.align		4
.L_165:
        /*0038*/ 	.byte	0x03, 0x50
        /*003a*/ 	.short	0x0000


	//----- nvinfo : EIATTR_MAXREG_COUNT
	.align		4
        /*003c*/ 	.byte	0x03, 0x1b
        /*003e*/ 	.short	0x00ff


	//----- nvinfo : EIATTR_NUM_BARRIERS
	.align		4
        /*0040*/ 	.byte	0x02, 0x4c
        /*0042*/ 	.byte	0x01
	.zero		1


	//----- nvinfo : EIATTR_MERCURY_ISA_VERSION
	.align		4
        /*0044*/ 	.byte	0x03, 0x5f
        /*0046*/ 	.short	0x0101


	//----- nvinfo : EIATTR_VRC_CTA_INIT_COUNT
	.align		4
        /*0048*/ 	.byte	0x02, 0x4a
	.zero		1
	.zero		1


	//----- nvinfo : EIATTR_EXIT_INSTR_OFFSETS
	.align		4
        /*004c*/ 	.byte	0x04, 0x1c
        /*004e*/ 	.short	(.L_167 - .L_166)


	//   ....[0]....
.L_166:
        /*0050*/ 	.word	0x00000090


	//   ....[1]....
        /*0054*/ 	.word	0x000001f0


	//   ....[2]....
        /*0058*/ 	.word	0x00000240


	//----- nvinfo : EIATTR_CRS_STACK_SIZE
	.align		4
.L_167:
        /*005c*/ 	.byte	0x04, 0x1e
        /*005e*/ 	.short	(.L_169 - .L_168)
.L_168:
        /*0060*/ 	.word	0x00000000


	//----- nvinfo : EIATTR_CBANK_PARAM_SIZE
	.align		4
.L_169:
        /*0064*/ 	.byte	0x03, 0x19
        /*0066*/ 	.short	0x0014


	//----- nvinfo : EIATTR_PARAM_CBANK
	.align		4
        /*0068*/ 	.byte	0x04, 0x0a
        /*006a*/ 	.short	(.L_171 - .L_170)
	.align		4
.L_170:
        /*006c*/ 	.word	index@(.nv.constant0._Z17reduceInterleavedPiS_i)
        /*0070*/ 	.short	0x0380
        /*0072*/ 	.short	0x0014


	//----- nvinfo : EIATTR_SW_WAR
	.align		4
.L_171:
        /*0074*/ 	.byte	0x04, 0x36
        /*0076*/ 	.short	(.L_173 - .L_172)
.L_172:
        /*0078*/ 	.word	0x00000008
.L_173:


//--------------------- .nv.info._Z23reduceNeighboredLessDivPiS_i --------------------------
	.section	.nv.info._Z23reduceNeighboredLessDivPiS_i,"",@"SHT_CUDA_INFO"
	.sectionflags	@""
	.align	4


	//----- nvinfo : EIATTR_CUDA_API_VERSION
	.align		4
        /*0000*/ 	.byte	0x04, 0x37
        /*0002*/ 	.short	(.L_175 - .L_174)
.L_174:
        /*0004*/ 	.word	0x00000082


	//----- nvinfo : EIATTR_KPARAM_INFO
	.align		4
.L_175:
        /*0008*/ 	.byte	0x04, 0x17
        /*000a*/ 	.short	(.L_177 - .L_176)
.L_176:
        /*000c*/ 	.word	0x00000000
        /*0010*/ 	.short	0x0002
        /*0012*/ 	.short	0x0010
        /*0014*/ 	.byte	0x00, 0xf0, 0x11, 0x00


	//----- nvinfo : EIATTR_KPARAM_INFO
	.align		4
.L_177:
        /*0018*/ 	.byte	0x04, 0x17
        /*001a*/ 	.short	(.L_179 - .L_178)
.L_178:
        /*001c*/ 	.word	0x00000000
        /*0020*/ 	.short	0x0001
        /*0022*/ 	.short	0x0008
        /*0024*/ 	.byte	0x00, 0xf5, 0x21, 0x00


	//----- nvinfo : EIATTR_KPARAM_INFO
	.align		4
.L_179:
        /*0028*/ 	.byte	0x04, 0x17
        /*002a*/ 	.short	(.L_181 - .L_180)
.L_180:
        /*002c*/ 	.word	0x00000000
        /*0030*/ 	.short	0x0000
        /*0032*/ 	.short	0x0000
        /*0034*/ 	.byte	0x00, 0xf5, 0x21, 0x00


	//----- nvinfo : EIATTR_SPARSE_MMA_MASK
	.align		4
.L_181:
        /*0038*/ 	.byte	0x03, 0x50
        /*003a*/ 	.short	0x0000


	//----- nvinfo : EIATTR_MAXREG_COUNT
	.align		4
        /*003c*/ 	.byte	0x03, 0x1b
        /*003e*/ 	.short	0x00ff


	//----- nvinfo : EIATTR_NUM_BARRIERS
	.align		4
        /*0040*/ 	.byte	0x02, 0x4c
        /*0042*/ 	.byte	0x01
	.zero		1


	//----- nvinfo : EIATTR_MERCURY_ISA_VERSION
	.align		4
        /*0044*/ 	.byte	0x03, 0x5f
        /*0046*/ 	.short	0x0101


	//----- nvinfo : EIATTR_VRC_CTA_INIT_COUNT
	.align		4
        /*0048*/ 	.byte	0x02, 0x4a
	.zero		1
	.zero		1


	//----- nvinfo : EIATTR_EXIT_INSTR_OFFSETS
	.align		4
        /*004c*/ 	.byte	0x04, 0x1c
        /*004e*/ 	.short	(.L_183 - .L_182)


	//   ....[0]....
.L_182:
        /*0050*/ 	.word	0x00000080


	//   ....[1]....
        /*0054*/ 	.word	0x00000210


	//   ....[2]....
        /*0058*/ 	.word	0x00000260


	//----- nvinfo : EIATTR_CRS_STACK_SIZE
	.align		4
.L_183:
        /*005c*/ 	.byte	0x04, 0x1e
        /*005e*/ 	.short	(.L_185 - .L_184)
.L_184:
        /*0060*/ 	.word	0x00000000


	//----- nvinfo : EIATTR_CBANK_PARAM_SIZE
	.align		4
.L_185:
        /*0064*/ 	.byte	0x03, 0x19
        /*0066*/ 	.short	0x0014


	//----- nvinfo : EIATTR_PARAM_CBANK
	.align		4
        /*0068*/ 	.byte	0x04, 0x0a
        /*006a*/ 	.short	(.L_187 - .L_186)
	.align		4
.L_186:
        /*006c*/ 	.word	index@(.nv.constant0._Z23reduceNeighboredLessDivPiS_i)
        /*0070*/ 	.short	0x0380
        /*0072*/ 	.short	0x0014


	//----- nvinfo : EIATTR_SW_WAR
	.align		4
.L_187:
        /*0074*/ 	.byte	0x04, 0x36
        /*0076*/ 	.short	(.L_189 - .L_188)
.L_188:
        /*0078*/ 	.word	0x00000008
.L_189:


//--------------------- .nv.info._Z16reduceNeighboredPiS_i --------------------------
	.section	.nv.info._Z16reduceNeighboredPiS_i,"",@"SHT_CUDA_INFO"
	.sectionflags	@""
	.align	4


	//----- nvinfo : EIATTR_CUDA_API_VERSION
	.align		4
        /*0000*/ 	.byte	0x04, 0x37
        /*0002*/ 	.short	(.L_191 - .L_190)
.L_190:
        /*0004*/ 	.word	0x00000082


	//----- nvinfo : EIATTR_KPARAM_INFO
	.align		4
.L_191:
        /*0008*/ 	.byte	0x04, 0x17
        /*000a*/ 	.short	(.L_193 - .L_192)
.L_192:
        /*000c*/ 	.word	0x00000000
        /*0010*/ 	.short	0x0002
        /*0012*/ 	.short	0x0010
        /*0014*/ 	.byte	0x00, 0xf0, 0x11, 0x00


	//----- nvinfo : EIATTR_KPARAM_INFO
	.align		4
.L_193:
        /*0018*/ 	.byte	0x04, 0x17
        /*001a*/ 	.short	(.L_195 - .L_194)
.L_194:
        /*001c*/ 	.word	0x00000000
        /*0020*/ 	.short	0x0001
        /*0022*/ 	.short	0x0008
        /*0024*/ 	.byte	0x00, 0xf5, 0x21, 0x00


	//----- nvinfo : EIATTR_KPARAM_INFO
	.align		4
.L_195:
        /*0028*/ 	.byte	0x04, 0x17
        /*002a*/ 	.short	(.L_197 - .L_196)
.L_196:
        /*002c*/ 	.word	0x00000000
        /*0030*/ 	.short	0x0000
        /*0032*/ 	.short	0x0000
        /*0034*/ 	.byte	0x00, 0xf5, 0x21, 0x00


	//----- nvinfo : EIATTR_SPARSE_MMA_MASK
	.align		4
.L_197:
        /*0038*/ 	.byte	0x03, 0x50
        /*003a*/ 	.short	0x0000


	//----- nvinfo : EIATTR_MAXREG_COUNT
	.align		4
        /*003c*/ 	.byte	0x03, 0x1b
        /*003e*/ 	.short	0x00ff


	//----- nvinfo : EIATTR_NUM_BARRIERS
	.align		4
        /*0040*/ 	.byte	0x02, 0x4c
        /*0042*/ 	.byte	0x01
	.zero		1


	//----- nvinfo : EIATTR_MERCURY_ISA_VERSION
	.align		4
        /*0044*/ 	.byte	0x03, 0x5f
        /*0046*/ 	.short	0x0101


	//----- nvinfo : EIATTR_VRC_CTA_INIT_COUNT
	.align		4
        /*0048*/ 	.byte	0x02, 0x4a
	.zero		1
	.zero		1


	//----- nvinfo : EIATTR_EXIT_INSTR_OFFSETS
	.align		4
        /*004c*/ 	.byte	0x04, 0x1c
        /*004e*/ 	.short	(.L_199 - .L_198)


	//   ....[0]....
.L_198:
        /*0050*/ 	.word	0x00000080


	//   ....[1]....
        /*0054*/ 	.word	0x00000200


	//   ....[2]....
        /*0058*/ 	.word	0x00000250


	//----- nvinfo : EIATTR_CRS_STACK_SIZE
	.align		4
.L_199:
        /*005c*/ 	.byte	0x04, 0x1e
        /*005e*/ 	.short	(.L_201 - .L_200)
.L_200:
        /*0060*/ 	.word	0x00000000


	//----- nvinfo : EIATTR_CBANK_PARAM_SIZE
	.align		4
.L_201:
        /*0064*/ 	.byte	0x03, 0x19
        /*0066*/ 	.short	0x0014


	//----- nvinfo : EIATTR_PARAM_CBANK
	.align		4
        /*0068*/ 	.byte	0x04, 0x0a
        /*006a*/ 	.short	(.L_203 - .L_202)
	.align		4
.L_202:
        /*006c*/ 	.word	index@(.nv.constant0._Z16reduceNeighboredPiS_i)
        /*0070*/ 	.short	0x0380
        /*0072*/ 	.short	0x0014


	//----- nvinfo : EIATTR_SW_WAR
	.align		4
.L_203:
        /*0074*/ 	.byte	0x04, 0x36
        /*0076*/ 	.short	(.L_205 - .L_204)
.L_204:
        /*0078*/ 	.word	0x00000008
.L_205:


//--------------------- .nv.info._Z20reduceCompleteUnrollILi64EEvPiS0_i --------------------------
	.section	.nv.info._Z20reduceCompleteUnrollILi64EEvPiS0_i,"",@"SHT_CUDA_INFO"
	.sectionflags	@""
	.align	4


	//----- nvinfo : EIATTR_CUDA_API_VERSION
	.align		4
        /*0000*/ 	.byte	0x04, 0x37
        /*0002*/ 	.short	(.L_207 - .L_206)
.L_206:
        /*0004*/ 	.word	0x00000082


	//----- nvinfo : EIATTR_KPARAM_INFO
	.align		4
.L_207:
        /*0008*/ 	.byte	0x04, 0x17
        /*000a*/ 	.short	(.L_209 - .L_208)
.L_208:
        /*000c*/ 	.word	0x00000000
        /*0010*/ 	.short	0x0002
        /*0012*/ 	.short	0x0010
        /*0014*/ 	.byte	0x00, 0xf0, 0x11, 0x00


	//----- nvinfo : EIATTR_KPARAM_INFO
	.align		4
.L_209:
        /*0018*/ 	.byte	0x04, 0x17
        /*001a*/ 	.short	(.L_211 - .L_210)
.L_210:
        /*001c*/ 	.word	0x00000000
        /*0020*/ 	.short	0x0001
        /*0022*/ 	.short	0x0008
        /*0024*/ 	.byte	0x00, 0xf5, 0x21, 0x00


	//----- nvinfo : EIATTR_KPARAM_INFO
	.align		4
.L_211:
        /*0028*/ 	.byte	0x04, 0x17
        /*002a*/ 	.short	(.L_213 - .L_212)
.L_212:
        /*002c*/ 	.word	0x00000000
        /*0030*/ 	.short	0x0000
        /*0032*/ 	.short	0x0000
        /*0034*/ 	.byte	0x00, 0xf5, 0x21, 0x00


	//----- nvinfo : EIATTR_SPARSE_MMA_MASK
	.align		4
.L_213:
        /*0038*/ 	.byte	0x03, 0x50
        /*003a*/ 	.short	0x0000


	//----- nvinfo : EIATTR_MAXREG_COUNT
	.align		4
        /*003c*/ 	.byte	0x03, 0x1b
        /*003e*/ 	.short	0x00ff


	//----- nvinfo : EIATTR_NUM_BARRIERS
	.align		4
        /*0040*/ 	.byte	0x02, 0x4c
        /*0042*/ 	.byte	0x01
	.zero		1


	//----- nvinfo : EIATTR_MERCURY_ISA_VERSION
	.align		4
        /*0044*/ 	.byte	0x03, 0x5f
        /*0046*/ 	.short	0x0101


	//----- nvinfo : EIATTR_VRC_CTA_INIT_COUNT
	.align		4
        /*0048*/ 	.byte	0x02, 0x4a
	.zero		1
	.zero		1


	//----- nvinfo : EIATTR_EXIT_INSTR_OFFSETS
	.align		4
        /*004c*/ 	.byte	0x04, 0x1c
        /*004e*/ 	.short	(.L_215 - .L_214)


	//   ....[0]....
.L_214:
        /*0050*/ 	.word	0x00000080


	//   ....[1]....
        /*0054*/ 	.word	0x00000310


	//   ....[2]....
        /*0058*/ 	.word	0x00000500


	//   ....[3]....
        /*005c*/ 	.word	0x00000550


	//----- nvinfo : EIATTR_CRS_STACK_SIZE
	.align		4
.L_215:
        /*0060*/ 	.byte	0x04, 0x1e
        /*0062*/ 	.short	(.L_217 - .L_216)
.L_216:
        /*0064*/ 	.word	0x00000000


	//----- nvinfo : EIATTR_CBANK_PARAM_SIZE
	.align		4
.L_217:
        /*0068*/ 	.byte	0x03, 0x19
        /*006a*/ 	.short	0x0014


	//----- nvinfo : EIATTR_PARAM_CBANK
	.align		4
        /*006c*/ 	.byte	0x04, 0x0a
        /*006e*/ 	.short	(.L_219 - .L_218)
	.align		4
.L_218:
        /*0070*/ 	.word	index@(.nv.constant0._Z20reduceCompleteUnrollILi64EEvPiS0_i)
        /*0074*/ 	.short	0x0380
        /*0076*/ 	.short	0x0014


	//----- nvinfo : EIATTR_SW_WAR
	.align		4
.L_219:
        /*0078*/ 	.byte	0x04, 0x36
        /*007a*/ 	.short	(.L_221 - .L_220)
.L_220:
        /*007c*/ 	.word	0x00000008
.L_221:


//--------------------- .nv.info._Z20reduceCompleteUnrollILi128EEvPiS0_i --------------------------
	.section	.nv.info._Z20reduceCompleteUnrollILi128EEvPiS0_i,"",@"SHT_CUDA_INFO"
	.sectionflags	@""
	.align	4


	//----- nvinfo : EIATTR_CUDA_API_VERSION
	.align		4
        /*0000*/ 	.byte	0x04, 0x37
        /*0002*/ 	.short	(.L_223 - .L_222)
.L_222:
        /*0004*/ 	.word	0x00000082


	//----- nvinfo : EIATTR_KPARAM_INFO
	.align		4
.L_223:
        /*0008*/ 	.byte	0x04, 0x17
        /*000a*/ 	.short	(.L_225 - .L_224)
.L_224:
        /*000c*/ 	.word	0x00000000
        /*0010*/ 	.short	0x0002
        /*0012*/ 	.short	0x0010
        /*0014*/ 	.byte	0x00, 0xf0, 0x11, 0x00


	//----- nvinfo : EIATTR_KPARAM_INFO
	.align		4
.L_225:
        /*0018*/ 	.byte	0x04, 0x17
        /*001a*/ 	.short	(.L_227 - .L_226)
.L_226:
        /*001c*/ 	.word	0x00000000
        /*0020*/ 	.short	0x0001
        /*0022*/ 	.short	0x0008
        /*0024*/ 	.byte	0x00, 0xf5, 0x21, 0x00


	//----- nvinfo : EIATTR_KPARAM_INFO
	.align		4
.L_227:
        /*0028*/ 	.byte	0x04, 0x17
        /*002a*/ 	.short	(.L_229 - .L_228)
.L_228:
        /*002c*/ 	.word	0x00000000
        /*0030*/ 	.short	0x0000
        /*0032*/ 	.short	0x0000
        /*0034*/ 	.byte	0x00, 0xf5, 0x21, 0x00


	//----- nvinfo : EIATTR_SPARSE_MMA_MASK
	.align		4
.L_229:
        /*0038*/ 	.byte	0x03, 0x50
        /*003a*/ 	.short	0x0000


	//----- nvinfo : EIATTR_MAXREG_COUNT
	.align		4
        /*003c*/ 	.byte	0x03, 0x1b
        /*003e*/ 	.short	0x00ff


	//----- nvinfo : EIATTR_NUM_BARRIERS
	.align		4
        /*0040*/ 	.byte	0x02, 0x4c
        /*0042*/ 	.byte	0x01
	.zero		1


	//----- nvinfo : EIATTR_MERCURY_ISA_VERSION
	.align		4
        /*0044*/ 	.byte	0x03, 0x5f
        /*0046*/ 	.short	0x0101


	//----- nvinfo : EIATTR_VRC_CTA_INIT_COUNT
	.align		4
        /*0048*/ 	.byte	0x02, 0x4a
	.zero		1
	.zero		1


	//----- nvinfo : EIATTR_EXIT_INSTR_OFFSETS
	.align		4
        /*004c*/ 	.byte	0x04, 0x1c
        /*004e*/ 	.short	(.L_231 - .L_230)


	//   ....[0]....
.L_230:
        /*0050*/ 	.word	0x00000090


	//   ....[1]....
        /*0054*/ 	.word	0x000003e0


	//   ....[2]....
        /*0058*/ 	.word	0x00000580


	//   ....[3]....
        /*005c*/ 	.word	0x000005d0


	//----- nvinfo : EIATTR_CRS_STACK_SIZE
	.align		4
.L_231:
        /*0060*/ 	.byte	0x04, 0x1e
        /*0062*/ 	.short	(.L_233 - .L_232)
.L_232:
        /*0064*/ 	.word	0x00000000


	//----- nvinfo : EIATTR_CBANK_PARAM_SIZE
	.align		4
.L_233:
        /*0068*/ 	.byte	0x03, 0x19
        /*006a*/ 	.short	0x0014


	//----- nvinfo : EIATTR_PARAM_CBANK
	.align		4
        /*006c*/ 	.byte	0x04, 0x0a
        /*006e*/ 	.short	(.L_235 - .L_234)
	.align		4
.L_234:
        /*0070*/ 	.word	index@(.nv.constant0._Z20reduceCompleteUnrollILi128EEvPiS0_i)
        /*0074*/ 	.short	0x0380
        /*0076*/ 	.short	0x0014


	//----- nvinfo : EIATTR_SW_WAR
	.align		4
.L_235:
        /*0078*/ 	.byte	0x04, 0x36
        /*007a*/ 	.short	(.L_237 - .L_236)
.L_236:
        /*007c*/ 	.word	0x00000008
.L_237:


//--------------------- .nv.info._Z20reduceCompleteUnrollILi256EEvPiS0_i --------------------------
	.section	.nv.info._Z20reduceCompleteUnrollILi256EEvPiS0_i,"",@"SHT_CUDA_INFO"
	.sectionflags	@""
	.align	4


	//----- nvinfo : EIATTR_CUDA_API_VERSION
	.align		4
        /*0000*/ 	.byte	0x04, 0x37
        /*0002*/ 	.short	(.L_239 - .L_238)
.L_238:
        /*0004*/ 	.word	0x00000082


	//----- nvinfo : EIATTR_KPARAM_INFO
	.align		4
.L_239:
        /*0008*/ 	.byte	0x04, 0x17
        /*000a*/ 	.short	(.L_241 - .L_240)
.L_240:
        /*000c*/ 	.word	0x00000000
        /*0010*/ 	.short	0x0002
        /*0012*/ 	.short	0x0010
        /*0014*/ 	.byte	0x00, 0xf0, 0x11, 0x00


	//----- nvinfo : EIATTR_KPARAM_INFO
	.align		4
.L_241:
        /*0018*/ 	.byte	0x04, 0x17
        /*001a*/ 	.short	(.L_243 - .L_242)
.L_242:
        /*001c*/ 	.word	0x00000000
        /*0020*/ 	.short	0x0001
        /*0022*/ 	.short	0x0008
        /*0024*/ 	.byte	0x00, 0xf5, 0x21, 0x00


	//----- nvinfo : EIATTR_KPARAM_INFO
	.align		4
.L_243:
        /*0028*/ 	.byte	0x04, 0x17
        /*002a*/ 	.short	(.L_245 - .L_244)
.L_244:
        /*002c*/ 	.word	0x00000000
        /*0030*/ 	.short	0x0000
        /*0032*/ 	.short	0x0000
        /*0034*/ 	.byte	0x00, 0xf5, 0x21, 0x00


	//----- nvinfo : EIATTR_SPARSE_MMA_MASK
	.align		4
.L_245:
        /*0038*/ 	.byte	0x03, 0x50
        /*003a*/ 	.short	0x0000


	//----- nvinfo : EIATTR_MAXREG_COUNT
	.align		4
        /*003c*/ 	.byte	0x03, 0x1b
        /*003e*/ 	.short	0x00ff


	//----- nvinfo : EIATTR_NUM_BARRIERS
	.align		4
        /*0040*/ 	.byte	0x02, 0x4c
        /*0042*/ 	.byte	0x01
	.zero		1


	//----- nvinfo : EIATTR_MERCURY_ISA_VERSION
	.align		4
        /*0044*/ 	.byte	0x03, 0x5f
        /*0046*/ 	.short	0x0101


	//----- nvinfo : EIATTR_VRC_CTA_INIT_COUNT
	.align		4
        /*0048*/ 	.byte	0x02, 0x4a
	.zero		1
	.zero		1


	//----- nvinfo : EIATTR_EXIT_INSTR_OFFSETS
	.align		4
        /*004c*/ 	.byte	0x04, 0x1c
        /*004e*/ 	.short	(.L_247 - .L_246)


	//   ....[0]....
.L_246:
        /*0050*/ 	.word	0x00000090


	//   ....[1]....
        /*0054*/ 	.word	0x00000460


	//   ....[2]....
        /*0058*/ 	.word	0x00000600


	//   ....[3]....
        /*005c*/ 	.word	0x00000650


	//----- nvinfo : EIATTR_CRS_STACK_SIZE
	.align		4
.L_247:
        /*0060*/ 	.byte	0x04, 0x1e
        /*0062*/ 	.short	(.L_249 - .L_248)
.L_248:
        /*0064*/ 	.word	0x00000000


	//----- nvinfo : EIATTR_CBANK_PARAM_SIZE
	.align		4
.L_249:
        /*0068*/ 	.byte	0x03, 0x19
        /*006a*/ 	.short	0x0014


	//----- nvinfo : EIATTR_PARAM_CBANK
	.align		4
        /*006c*/ 	.byte	0x04, 0x0a
        /*006e*/ 	.short	(.L_251 - .L_250)
	.align		4
.L_250:
        /*0070*/ 	.word	index@(.nv.constant0._Z20reduceCompleteUnrollILi256EEvPiS0_i)
        /*0074*/ 	.short	0x0380
        /*0076*/ 	.short	0x0014


	//----- nvinfo : EIATTR_SW_WAR
	.align		4
.L_251:
        /*0078*/ 	.byte	0x04, 0x36
        /*007a*/ 	.short	(.L_253 - .L_252)
.L_252:
        /*007c*/ 	.word	0x00000008
.L_253:


//--------------------- .nv.info._Z20reduceCompleteUnrollILi512EEvPiS0_i --------------------------
	.section	.nv.info._Z20reduceCompleteUnrollILi512EEvPiS0_i,"",@"SHT_CUDA_INFO"
	.sectionflags	@""
	.align	4


	//----- nvinfo : EIATTR_CUDA_API_VERSION
	.align		4
        /*0000*/ 	.byte	0x04, 0x37
        /*0002*/ 	.short	(.L_255 - .L_254)
.L_254:
        /*0004*/ 	.word	0x00000082


	//----- nvinfo : EIATTR_KPARAM_INFO
	.align		4
.L_255:
        /*0008*/ 	.byte	0x04, 0x17
        /*000a*/ 	.short	(.L_257 - .L_256)
.L_256:
        /*000c*/ 	.word	0x00000000
        /*0010*/ 	.short	0x0002
        /*0012*/ 	.short	0x0010
        /*0014*/ 	.byte	0x00, 0xf0, 0x11, 0x00


	//----- nvinfo : EIATTR_KPARAM_INFO
	.align		4
.L_257:
        /*0018*/ 	.byte	0x04, 0x17
        /*001a*/ 	.short	(.L_259 - .L_258)
.L_258:
        /*001c*/ 	.word	0x00000000
        /*0020*/ 	.short	0x0001
        /*0022*/ 	.short	0x0008
        /*0024*/ 	.byte	0x00, 0xf5, 0x21, 0x00


	//----- nvinfo : EIATTR_KPARAM_INFO
	.align		4
.L_259:
        /*0028*/ 	.byte	0x04, 0x17
        /*002a*/ 	.short	(.L_261 - .L_260)
.L_260:
        /*002c*/ 	.word	0x00000000
        /*0030*/ 	.short	0x0000
        /*0032*/ 	.short	0x0000
        /*0034*/ 	.byte	0x00, 0xf5, 0x21, 0x00


	//----- nvinfo : EIATTR_SPARSE_MMA_MASK
	.align		4
.L_261:
        /*0038*/ 	.byte	0x03, 0x50
        /*003a*/ 	.short	0x0000


	//----- nvinfo : EIATTR_MAXREG_COUNT
	.align		4
        /*003c*/ 	.byte	0x03, 0x1b
        /*003e*/ 	.short	0x00ff


	//----- nvinfo : EIATTR_NUM_BARRIERS
	.align		4
        /*0040*/ 	.byte	0x02, 0x4c
        /*0042*/ 	.byte	0x01
	.zero		1


	//----- nvinfo : EIATTR_MERCURY_ISA_VERSION
	.align		4
        /*0044*/ 	.byte	0x03, 0x5f
        /*0046*/ 	.short	0x0101


	//----- nvinfo : EIATTR_VRC_CTA_INIT_COUNT
	.align		4
        /*0048*/ 	.byte	0x02, 0x4a
	.zero		1
	.zero		1


	//----- nvinfo : EIATTR_EXIT_INSTR_OFFSETS
	.align		4
        /*004c*/ 	.byte	0x04, 0x1c
        /*004e*/ 	.short	(.L_263 - .L_262)


	//   ....[0]....
.L_262:
        /*0050*/ 	.word	0x00000090


	//   ....[1]....
        /*0054*/ 	.word	0x000004e0


	//   ....[2]....
        /*0058*/ 	.word	0x00000680


	//   ....[3]....
        /*005c*/ 	.word	0x000006d0


	//----- nvinfo : EIATTR_CRS_STACK_SIZE
	.align		4
.L_263:
        /*0060*/ 	.byte	0x04, 0x1e
        /*0062*/ 	.short	(.L_265 - .L_264)
.L_264:
        /*0064*/ 	.word	0x00000000


	//----- nvinfo : EIATTR_CBANK_PARAM_SIZE
	.align		4
.L_265:
        /*0068*/ 	.byte	0x03, 0x19
        /*006a*/ 	.short	0x0014


	//----- nvinfo : EIATTR_PARAM_CBANK
	.align		4
        /*006c*/ 	.byte	0x04, 0x0a
        /*006e*/ 	.short	(.L_267 - .L_266)
	.align		4
.L_266:
        /*0070*/ 	.word	index@(.nv.constant0._Z20reduceCompleteUnrollILi512EEvPiS0_i)
        /*0074*/ 	.short	0x0380
        /*0076*/ 	.short	0x0014


	//----- nvinfo : EIATTR_SW_WAR
	.align		4
.L_267:
        /*0078*/ 	.byte	0x04, 0x36
        /*007a*/ 	.short	(.L_269 - .L_268)
.L_268:
        /*007c*/ 	.word	0x00000008
.L_269:


//--------------------- .nv.info._Z20reduceCompleteUnrollILi1024EEvPiS0_i --------------------------
	.section	.nv.info._Z20reduceCompleteUnrollILi1024EEvPiS0_i,"",@"SHT_CUDA_INFO"
	.sectionflags	@""
	.align	4


	//----- nvinfo : EIATTR_CUDA_API_VERSION
	.align		4
        /*0000*/ 	.byte	0x04, 0x37
        /*0002*/ 	.short	(.L_271 - .L_270)
.L_270:
        /*0004*/ 	.word	0x00000082


	//----- nvinfo : EIATTR_KPARAM_INFO
	.align		4
.L_271:
        /*0008*/ 	.byte	0x04, 0x17
        /*000a*/ 	.short	(.L_273 - .L_272)
.L_272:
        /*000c*/ 	.word	0x00000000
        /*0010*/ 	.short	0x0002
        /*0012*/ 	.short	0x0010
        /*0014*/ 	.byte	0x00, 0xf0, 0x11, 0x00


	//----- nvinfo : EIATTR_KPARAM_INFO
	.align		4
.L_273:
        /*0018*/ 	.byte	0x04, 0x17
        /*001a*/ 	.short	(.L_275 - .L_274)
.L_274:
        /*001c*/ 	.word	0x00000000
        /*0020*/ 	.short	0x0001
        /*0022*/ 	.short	0x0008
        /*0024*/ 	.byte	0x00, 0xf5, 0x21, 0x00


	//----- nvinfo : EIATTR_KPARAM_INFO
	.align		4
.L_275:
        /*0028*/ 	.byte	0x04, 0x17
        /*002a*/ 	.short	(.L_277 - .L_276)
.L_276:
        /*002c*/ 	.word	0x00000000
        /*0030*/ 	.short	0x0000
        /*0032*/ 	.short	0x0000
        /*0034*/ 	.byte	0x00, 0xf5, 0x21, 0x00


	//----- nvinfo : EIATTR_SPARSE_MMA_MASK
	.align		4
.L_277:
        /*0038*/ 	.byte	0x03, 0x50
        /*003a*/ 	.short	0x0000


	//----- nvinfo : EIATTR_MAXREG_COUNT
	.align		4
        /*003c*/ 	.byte	0x03, 0x1b
        /*003e*/ 	.short	0x00ff


	//----- nvinfo : EIATTR_NUM_BARRIERS
	.align		4
        /*0040*/ 	.byte	0x02, 0x4c
        /*0042*/ 	.byte	0x01
	.zero		1


	//----- nvinfo : EIATTR_MERCURY_ISA_VERSION
	.align		4
        /*0044*/ 	.byte	0x03, 0x5f
        /*0046*/ 	.short	0x0101


	//----- nvinfo : EIATTR_VRC_CTA_INIT_COUNT
	.align		4
        /*0048*/ 	.byte	0x02, 0x4a
	.zero		1
	.zero		1


	//----- nvinfo : EIATTR_EXIT_INSTR_OFFSETS
	.align		4
        /*004c*/ 	.byte	0x04, 0x1c
        /*004e*/ 	.short	(.L_279 - .L_278)


	//   ....[0]....
.L_278:
        /*0050*/ 	.word	0x00000090


	//   ....[1]....
        /*0054*/ 	.word	0x00000560


	//   ....[2]....
        /*0058*/ 	.word	0x00000700


	//   ....[3]....
        /*005c*/ 	.word	0x00000750


	//----- nvinfo : EIATTR_CRS_STACK_SIZE
	.align		4
.L_279:
        /*0060*/ 	.byte	0x04, 0x1e
        /*0062*/ 	.short	(.L_281 - .L_280)
.L_280:
        /*0064*/ 	.word	0x00000000


	//----- nvinfo : EIATTR_CBANK_PARAM_SIZE
	.align		4
.L_281:
        /*0068*/ 	.byte	0x03, 0x19
        /*006a*/ 	.short	0x0014


	//----- nvinfo : EIATTR_PARAM_CBANK
	.align		4
        /*006c*/ 	.byte	0x04, 0x0a
        /*006e*/ 	.short	(.L_283 - .L_282)
	.align		4
.L_282:
        /*0070*/ 	.word	index@(.nv.constant0._Z20reduceCompleteUnrollILi1024EEvPiS0_i)
        /*0074*/ 	.short	0x0380
        /*0076*/ 	.short	0x0014


	//----- nvinfo : EIATTR_SW_WAR
	.align		4
.L_283:
        /*0078*/ 	.byte	0x04, 0x36
        /*007a*/ 	.short	(.L_285 - .L_284)
.L_284:
        /*007c*/ 	.word	0x00000008
.L_285:


//--------------------- .nv.callgraph             --------------------------
	.section	.nv.callgraph,"",@"SHT_CUDA_CALLGRAPH"
	.align	4
	.sectionentsize	8
	.align		4
        /*0000*/ 	.word	0x00000000
	.align		4
        /*0004*/ 	.word	0xffffffff
	.align		4
        /*0008*/ 	.word	0x00000000
	.align		4
        /*000c*/ 	.word	0xfffffffe
	.align		4
        /*0010*/ 	.word	0x00000000
	.align		4
        /*0014*/ 	.word	0xfffffffd
	.align		4
        /*0018*/ 	.word	0x00000000
	.align		4
        /*001c*/ 	.word	0xfffffffc


//--------------------- .text._Z26reduceCompleteUnrollWarps8PiS_i --------------------------
	.section	.text._Z26reduceCompleteUnrollWarps8PiS_i,"ax",@progbits
	.align	128
        .global         _Z26reduceCompleteUnrollWarps8PiS_i
        .type           _Z26reduceCompleteUnrollWarps8PiS_i,@function
        .size           _Z26reduceCompleteUnrollWarps8PiS_i,(.L_x_85 - _Z26reduceCompleteUnrollWarps8PiS_i)
        .other          _Z26reduceCompleteUnrollWarps8PiS_i,@"STO_CUDA_ENTRY STV_DEFAULT"
_Z26reduceCompleteUnrollWarps8PiS_i:
.text._Z26reduceCompleteUnrollWarps8PiS_i:
[----:B------:R-:W-:Y:S01]  /*0000*/  LDC R1, c[0x0][0x37c] ;  /* 0x0000df00ff017b82 */ /* 0x000fe20000000800 */
[----:B------:R-:W0:Y:S07]  /*0010*/  S2R R0, SR_CTAID.X ;  /* 0x0000000000007919 */ /* 0x000e2e0000002500 */
[----:B------:R-:W0:Y:S01]  /*0020*/  LDC R10, c[0x0][0x360] ;  /* 0x0000d800ff0a7b82 */ /* 0x000e220000000800 */
[----:B------:R-:W1:Y:S01]  /*0030*/  LDCU UR4, c[0x0][0x390] ;  /* 0x00007200ff0477ac */ /* 0x000e620008000800 */
[----:B------:R-:W2:Y:S01]  /*0040*/  S2R R5, SR_TID.X ;  /* 0x0000000000057919 */ /* 0x000ea20000002100 */
[----:B0-----:R-:W-:-:S04]  /*0050*/  IMAD R2, R0, R10, RZ ;  /* 0x0000000a00027224 */ /* 0x001fc800078e02ff */
[----:B------:R-:W-:-:S04]  /*0060*/  IMAD.SHL.U32 R4, R2, 0x8, RZ ;  /* 0x0000000802047824 */ /* 0x000fc800078e00ff */
[----:B--2---:R-:W-:-:S05]  /*0070*/  IMAD.IADD R9, R4, 0x1, R5 ;  /* 0x0000000104097824 */ /* 0x004fca00078e0205 */
[----:B-1----:R-:W-:-:S13]  /*0080*/  ISETP.GE.AND P0, PT, R9, UR4, PT ;  /* 0x0000000409007c0c */ /* 0x002fda000bf06270 */
[----:B------:R-:W-:Y:S05]  /*0090*/  @P0 EXIT ;  /* 0x000000000000094d */ /* 0x000fea0003800000 */
[----:B------:R-:W0:Y:S01]  /*00a0*/  LDC.64 R2, c[0x0][0x380] ;  /* 0x0000e000ff027b82 */ /* 0x000e220000000a00 */
[----:B------:R-:W-:Y:S01]  /*00b0*/  IMAD R11, R10, 0x7, R9 ;  /* 0x000000070a0b7824 */ /* 0x000fe200078e0209 */
[C---:B------:R-:W-:Y:S01]  /*00c0*/  ISETP.GT.U32.AND P1, PT, R5.reuse, 0x1ff, PT ;  /* 0x000001ff0500780c */ /* 0x040fe20003f24070 */
[----:B------:R-:W-:Y:S01]  /*00d0*/  BSSY.RECONVERGENT B0, `(.L_x_0) ;  /* 0x000002a000007945 */ /* 0x000fe20003800200 */
[----:B------:R-:W-:Y:S02]  /*00e0*/  ISETP.GT.U32.AND P3, PT, R5, 0xff, PT ;  /* 0x000000ff0500780c */ /* 0x000fe40003f64070 */
[----:B------:R-:W-:Y:S01]  /*00f0*/  ISETP.GE.U32.AND P5, PT, R11, UR4, PT ;  /* 0x000000040b007c0c */ /* 0x000fe2000bfa6070 */
[----:B------:R-:W1:Y:S01]  /*0100*/  LDCU.64 UR4, c[0x0][0x358] ;  /* 0x00006b00ff0477ac */ /* 0x000e620008000a00 */
[C---:B------:R-:W-:Y:S02]  /*0110*/  ISETP.GT.U32.AND P2, PT, R5.reuse, 0x7f, PT ;  /* 0x0000007f0500780c */ /* 0x040fe40003f44070 */
[----:B------:R-:W-:-:S02]  /*0120*/  ISETP.GT.U32.AND P0, PT, R5, 0x3f, PT ;  /* 0x0000003f0500780c */ /* 0x000fc40003f04070 */
[----:B------:R-:W-:Y:S02]  /*0130*/  ISETP.GT.U32.AND P4, PT, R5, 0x1f, PT ;  /* 0x0000001f0500780c */ /* 0x000fe40003f84070 */
[C---:B------:R-:W-:Y:S02]  /*0140*/  ISETP.LT.U32.OR P1, PT, R10.reuse, 0x400, P1 ;  /* 0x000004000a00780c */ /* 0x040fe40000f21470 */
[C---:B------:R-:W-:Y:S02]  /*0150*/  ISETP.LT.U32.OR P3, PT, R10.reuse, 0x200, P3 ;  /* 0x000002000a00780c */ /* 0x040fe40001f61470 */
[C---:B------:R-:W-:Y:S02]  /*0160*/  ISETP.LT.U32.OR P2, PT, R10.reuse, 0x100, P2 ;  /* 0x000001000a00780c */ /* 0x040fe40001741470 */
[----:B------:R-:W-:Y:S02]  /*0170*/  ISETP.LT.U32.OR P0, PT, R10, 0x80, P0 ;  /* 0x000000800a00780c */ /* 0x000fe40000701470 */
[----:B0-----:R-:W-:-:S04]  /*0180*/  LEA R2, P6, R4, R2, 0x2 ;  /* 0x0000000204027211 */ /* 0x001fc800078c10ff */
[----:B------:R-:W-:Y:S01]  /*0190*/  LEA.HI.X R3, R4, R3, RZ, 0x2, P6 ;  /* 0x0000000304037211 */ /* 0x000fe200030f14ff */
[----:B-1----:R-:W-:Y:S08]  /*01a0*/  @P5 BRA `(.L_x_1) ;  /* 0x0000000000705947 */ /* 0x002ff00003800000 */
[----:B------:R-:W0:Y:S01]  /*01b0*/  LDC.64 R6, c[0x0][0x380] ;  /* 0x0000e000ff067b82 */ /* 0x000e220000000a00 */
[----:B------:R-:W-:-:S05]  /*01c0*/  IMAD R23, R10, -0x6, R11 ;  /* 0xfffffffa0a177824 */ /* 0x000fca00078e020b */
[----:B------:R-:W-:-:S05]  /*01d0*/  IADD3 R21, PT, PT, R23, R10, RZ ;  /* 0x0000000a17157210 */ /* 0x000fca0007ffe0ff */
[----:B------:R-:W-:-:S04]  /*01e0*/  IMAD.IADD R19, R21, 0x1, R10 ;  /* 0x0000000115137824 */ /* 0x000fc800078e020a */
[----:B------:R-:W-:-:S05]  /*01f0*/  IMAD.IADD R17, R19, 0x1, R10 ;  /* 0x0000000113117824 */ /* 0x000fca00078e020a */
[----:B------:R-:W-:Y:S01]  /*0200*/  IADD3 R13, PT, PT, R17, R10, RZ ;  /* 0x0000000a110d7210 */ /* 0x000fe20007ffe0ff */
[----:B0-----:R-:W-:-:S04]  /*0210*/  IMAD.WIDE.U32 R20, R21, 0x4, R6 ;  /* 0x0000000415147825 */ /* 0x001fc800078e0006 */
[--C-:B------:R-:W-:Y:S02]  /*0220*/  IMAD.WIDE.U32 R22, R23, 0x4, R6.reuse ;  /* 0x0000000417167825 */ /* 0x100fe400078e0006 */
[----:B------:R-:W2:Y:S02]  /*0230*/  LDG.E R21, desc[UR4][R20.64] ;  /* 0x0000000414157981 */ /* 0x000ea4000c1e1900 */
[--C-:B------:R-:W-:Y:S02]  /*0240*/  IMAD.WIDE R8, R9, 0x4, R6.reuse ;  /* 0x0000000409087825 */ /* 0x100fe400078e0206 */
[----:B------:R-:W2:Y:S02]  /*0250*/  LDG.E R4, desc[UR4][R22.64] ;  /* 0x0000000416047981 */ /* 0x000ea4000c1e1900 */
[----:B------:R-:W-:-:S04]  /*0260*/  IMAD.WIDE.U32 R18, R19, 0x4, R6 ;  /* 0x0000000413127825 */ /* 0x000fc800078e0006 */
[----:B------:R-:W-:Y:S02]  /*0270*/  IMAD.IADD R15, R13, 0x1, R10 ;  /* 0x000000010d0f7824 */ /* 0x000fe400078e020a */
[--C-:B------:R-:W-:Y:S01]  /*0280*/  IMAD.WIDE.U32 R16, R17, 0x4, R6.reuse ;  /* 0x0000000411107825 */ /* 0x100fe200078e0006 */
[----:B------:R-:W2:Y:S03]  /*0290*/  LDG.E R10, desc[UR4][R8.64] ;  /* 0x00000004080a7981 */ /* 0x000ea6000c1e1900 */
[--C-:B------:R-:W-:Y:S01]  /*02a0*/  IMAD.WIDE.U32 R12, R13, 0x4, R6.reuse ;  /* 0x000000040d0c7825 */ /* 0x100fe200078e0006 */
[----:B------:R-:W3:Y:S03]  /*02b0*/  LDG.E R18, desc[UR4][R18.64] ;  /* 0x0000000412127981 */ /* 0x000ee6000c1e1900 */
[--C-:B------:R-:W-:Y:S01]  /*02c0*/  IMAD.WIDE.U32 R14, R15, 0x4, R6.reuse ;  /* 0x000000040f0e7825 */ /* 0x100fe200078e0006 */
[----:B------:R-:W3:Y:S03]  /*02d0*/  LDG.E R17, desc[UR4][R16.64] ;  /* 0x0000000410117981 */ /* 0x000ee6000c1e1900 */
[----:B------:R-:W-:Y:S01]  /*02e0*/  IMAD.WIDE.U32 R6, R11, 0x4, R6 ;  /* 0x000000040b067825 */ /* 0x000fe200078e0006 */
[----:B------:R-:W4:Y:S04]  /*02f0*/  LDG.E R12, desc[UR4][R12.64] ;  /* 0x000000040c0c7981 */ /* 0x000f28000c1e1900 */
[----:B------:R-:W4:Y:S04]  /*0300*/  LDG.E R15, desc[UR4][R14.64] ;  /* 0x000000040e0f7981 */ /* 0x000f28000c1e1900 */
[----:B------:R-:W5:Y:S01]  /*0310*/  LDG.E R6, desc[UR4][R6.64] ;  /* 0x0000000406067981 */ /* 0x000f62000c1e1900 */
[----:B--2---:R-:W-:-:S04]  /*0320*/  IADD3 R4, PT, PT, R21, R4, R10 ;  /* 0x0000000415047210 */ /* 0x004fc80007ffe00a */
[----:B---3--:R-:W-:-:S04]  /*0330*/  IADD3 R4, PT, PT, R17, R4, R18 ;  /* 0x0000000411047210 */ /* 0x008fc80007ffe012 */
[----:B----4-:R-:W-:-:S04]  /*0340*/  IADD3 R11, PT, PT, R15, R4, R12 ;  /* 0x000000040f0b7210 */ /* 0x010fc80007ffe00c */
[----:B-----5:R-:W-:-:S05]  /*0350*/  IADD3 R11, PT, PT, R6, R11, RZ ;  /* 0x0000000b060b7210 */ /* 0x020fca0007ffe0ff */
[----:B------:R0:W-:Y:S02]  /*0360*/  STG.E desc[UR4][R8.64], R11 ;  /* 0x0000000b08007986 */ /* 0x0001e4000c101904 */
.L_x_1:
[----:B------:R-:W-:Y:S05]  /*0370*/  BSYNC.RECONVERGENT B0 ;  /* 0x0000000000007941 */ /* 0x000fea0003800200 */
.L_x_0:
[----:B------:R-:W-:Y:S01]  /*0380*/  BAR.SYNC.DEFER_BLOCKING 0x0 ;  /* 0x0000000000007b1d */ /* 0x000fe20000010000 */
[----:B------:R-:W-:-:S05]  /*0390*/  IMAD.WIDE.U32 R6, R5, 0x4, R2 ;  /* 0x0000000405067825 */ /* 0x000fca00078e0002 */
[----:B------:R-:W-:Y:S04]  /*03a0*/  BSSY.RECONVERGENT B0, `(.L_x_2) ;  /* 0x0000006000007945 */ /* 0x000fe80003800200 */
[----:B------:R-:W-:Y:S05]  /*03b0*/  @P1 BRA `(.L_x_3) ;  /* 0x0000000000101947 */ /* 0x000fea0003800000 */
[----:B------:R-:W2:Y:S04]  /*03c0*/  LDG.E R4, desc[UR4][R6.64+0x800] ;  /* 0x0008000406047981 */ /* 0x000ea8000c1e1900 */
[----:B0-----:R-:W2:Y:S02]  /*03d0*/  LDG.E R9, desc[UR4][R6.64] ;  /* 0x0000000406097981 */ /* 0x001ea4000c1e1900 */
[----:B--2---:R-:W-:-:S05]  /*03e0*/  IMAD.IADD R9, R4, 0x1, R9 ;  /* 0x0000000104097824 */ /* 0x004fca00078e0209 */
[----:B------:R1:W-:Y:S02]  /*03f0*/  STG.E desc[UR4][R6.64], R9 ;  /* 0x0000000906007986 */ /* 0x0003e4000c101904 */
.L_x_3:
[----:B------:R-:W-:Y:S05]  /*0400*/  BSYNC.RECONVERGENT B0 ;  /* 0x0000000000007941 */ /* 0x000fea0003800200 */
.L_x_2:
[----:B------:R-:W-:Y:S06]  /*0410*/  BAR.SYNC.DEFER_BLOCKING 0x0 ;  /* 0x0000000000007b1d */ /* 0x000fec0000010000 */
[----:B------:R-:W-:Y:S04]  /*0420*/  BSSY.RECONVERGENT B0, `(.L_x_4) ;  /* 0x0000006000007945 */ /* 0x000fe80003800200 */
[----:B------:R-:W-:Y:S05]  /*0430*/  @P3 BRA `(.L_x_5) ;  /* 0x0000000000103947 */ /* 0x000fea0003800000 */
[----:B------:R-:W2:Y:S04]  /*0440*/  LDG.E R4, desc[UR4][R6.64+0x400] ;  /* 0x0004000406047981 */ /* 0x000ea8000c1e1900 */
[----:B01----:R-:W2:Y:S02]  /*0450*/  LDG.E R9, desc[UR4][R6.64] ;  /* 0x0000000406097981 */ /* 0x003ea4000c1e1900 */
[----:B--2---:R-:W-:-:S05]  /*0460*/  IADD3 R9, PT, PT, R4, R9, RZ ;  /* 0x0000000904097210 */ /* 0x004fca0007ffe0ff */
[----:B------:R2:W-:Y:S02]  /*0470*/  STG.E desc[UR4][R6.64], R9 ;  /* 0x0000000906007986 */ /* 0x0005e4000c101904 */
.L_x_5:
[----:B------:R-:W-:Y:S05]  /*0480*/  BSYNC.RECONVERGENT B0 ;  /* 0x0000000000007941 */ /* 0x000fea0003800200 */
.L_x_4:
[----:B------:R-:W-:Y:S06]  /*0490*/  BAR.SYNC.DEFER_BLOCKING 0x0 ;  /* 0x0000000000007b1d */ /* 0x000fec0000010000 */
[----:B------:R-:W-:Y:S04]  /*04a0*/  BSSY.RECONVERGENT B0, `(.L_x_6) ;  /* 0x0000006000007945 */ /* 0x000fe80003800200 */
[----:B------:R-:W-:Y:S05]  /*04b0*/  @P2 BRA `(.L_x_7) ;  /* 0x0000000000102947 */ /* 0x000fea0003800000 */
[----:B------:R-:W3:Y:S04]  /*04c0*/  LDG.E R4, desc[UR4][R6.64+0x200] ;  /* 0x0002000406047981 */ /* 0x000ee8000c1e1900 */
[----:B012---:R-:W3:Y:S02]  /*04d0*/  LDG.E R9, desc[UR4][R6.64] ;  /* 0x0000000406097981 */ /* 0x007ee4000c1e1900 */
[----:B---3--:R-:W-:-:S05]  /*04e0*/  IMAD.IADD R9, R4, 0x1, R9 ;  /* 0x0000000104097824 */ /* 0x008fca00078e0209 */
[----:B------:R3:W-:Y:S02]  /*04f0*/  STG.E desc[UR4][R6.64], R9 ;  /* 0x0000000906007986 */ /* 0x0007e4000c101904 */
.L_x_7:
[----:B------:R-:W-:Y:S05]  /*0500*/  BSYNC.RECONVERGENT B0 ;  /* 0x0000000000007941 */ /* 0x000fea0003800200 */
.L_x_6:
[----:B------:R-:W-:Y:S06]  /*0510*/  BAR.SYNC.DEFER_BLOCKING 0x0 ;  /* 0x0000000000007b1d */ /* 0x000fec0000010000 */
[----:B------:R-:W-:Y:S04]  /*0520*/  BSSY.RECONVERGENT B0, `(.L_x_8) ;  /* 0x0000006000007945 */ /* 0x000fe80003800200 */
[----:B------:R-:W-:Y:S05]  /*0530*/  @P0 BRA `(.L_x_9) ;  /* 0x0000000000100947 */ /* 0x000fea0003800000 */
[----:B------:R-:W4:Y:S04]  /*0540*/  LDG.E R4, desc[UR4][R6.64+0x100] ;  /* 0x0001000406047981 */ /* 0x000f28000c1e1900 */
[----:B0123--:R-:W4:Y:S02]  /*0550*/  LDG.E R9, desc[UR4][R6.64] ;  /* 0x0000000406097981 */ /* 0x00ff24000c1e1900 */
[----:B----4-:R-:W-:-:S05]  /*0560*/  IADD3 R9, PT, PT, R4, R9, RZ ;  /* 0x0000000904097210 */ /* 0x010fca0007ffe0ff */
[----:B------:R4:W-:Y:S02]  /*0570*/  STG.E desc[UR4][R6.64], R9 ;  /* 0x0000000906007986 */ /* 0x0009e4000c101904 */
.L_x_9:
[----:B------:R-:W-:Y:S05]  /*0580*/  BSYNC.RECONVERGENT B0 ;  /* 0x0000000000007941 */ /* 0x000fea0003800200 */
.L_x_8:
[----:B------:R-:W-:Y:S06]  /*0590*/  BAR.SYNC.DEFER_BLOCKING 0x0 ;  /* 0x0000000000007b1d */ /* 0x000fec0000010000 */
[----:B------:R-:W-:Y:S05]  /*05a0*/  @P4 EXIT ;  /* 0x000000000000494d */ /* 0x000fea0003800000 */
[----:B------:R-:W5:Y:S04]  /*05b0*/  LDG.E.STRONG.SYS R4, desc[UR4][R6.64+0x80] ;  /* 0x0000800406047981 */ /* 0x000f68000c1f5900 */
[----:B01234-:R-:W5:Y:S02]  /*05c0*/  LDG.E.STRONG.SYS R9, desc[UR4][R6.64] ;  /* 0x0000000406097981 */ /* 0x01ff64000c1f5900 */
[----:B-----5:R-:W-:-:S05]  /*05d0*/  IMAD.IADD R9, R4, 0x1, R9 ;  /* 0x0000000104097824 */ /* 0x020fca00078e0209 */
[----:B------:R0:W-:Y:S04]  /*05e0*/  STG.E.STRONG.SYS desc[UR4][R6.64], R9 ;  /* 0x0000000906007986 */ /* 0x0001e8000c115904 */
[----:B------:R-:W2:Y:S04]  /*05f0*/  LDG.E.STRONG.SYS R4, desc[UR4][R6.64+0x40] ;  /* 0x0000400406047981 */ /* 0x000ea8000c1f5900 */
[----:B------:R-:W2:Y:S02]  /*0600*/  LDG.E.STRONG.SYS R11, desc[UR4][R6.64] ;  /* 0x00000004060b7981 */ /* 0x000ea4000c1f5900 */
[----:B--2---:R-:W-:-:S05]  /*0610*/  IADD3 R11, PT, PT, R4, R11, RZ ;  /* 0x0000000b040b7210 */ /* 0x004fca0007ffe0ff */
[----:B------:R1:W-:Y:S04]  /*0620*/  STG.E.STRONG.SYS desc[UR4][R6.64], R11 ;  /* 0x0000000b06007986 */ /* 0x0003e8000c115904 */
[----:B------:R-:W2:Y:S04]  /*0630*/  LDG.E.STRONG.SYS R4, desc[UR4][R6.64+0x20] ;  /* 0x0000200406047981 */ /* 0x000ea8000c1f5900 */
[----:B------:R-:W2:Y:S02]  /*0640*/  LDG.E.STRONG.SYS R13, desc[UR4][R6.64] ;  /* 0x00000004060d7981 */ /* 0x000ea4000c1f5900 */
[----:B--2---:R-:W-:-:S05]  /*0650*/  IMAD.IADD R13, R4, 0x1, R13 ;  /* 0x00000001040d7824 */ /* 0x004fca00078e020d */
[----:B------:R2:W-:Y:S04]  /*0660*/  STG.E.STRONG.SYS desc[UR4][R6.64], R13 ;  /* 0x0000000d06007986 */ /* 0x0005e8000c115904 */
[----:B------:R-:W3:Y:S04]  /*0670*/  LDG.E.STRONG.SYS R4, desc[UR4][R6.64+0x10] ;  /* 0x0000100406047981 */ /* 0x000ee8000c1f5900 */
[----:B------:R-:W3:Y:S02]  /*0680*/  LDG.E.STRONG.SYS R15, desc[UR4][R6.64] ;  /* 0x00000004060f7981 */ /* 0x000ee4000c1f5900 */
[----:B---3--:R-:W-:-:S05]  /*0690*/  IADD3 R15, PT, PT, R4, R15, RZ ;  /* 0x0000000f040f7210 */ /* 0x008fca0007ffe0ff */
[----:B------:R2:W-:Y:S04]  /*06a0*/  STG.E.STRONG.SYS desc[UR4][R6.64], R15 ;  /* 0x0000000f06007986 */ /* 0x0005e8000c115904 */
[----:B------:R-:W3:Y:S04]  /*06b0*/  LDG.E.STRONG.SYS R4, desc[UR4][R6.64+0x8] ;  /* 0x0000080406047981 */ /* 0x000ee8000c1f5900 */
[----:B0-----:R-:W3:Y:S02]  /*06c0*/  LDG.E.STRONG.SYS R9, desc[UR4][R6.64] ;  /* 0x0000000406097981 */ /* 0x001ee4000c1f5900 */
[----:B---3--:R-:W-:-:S05]  /*06d0*/  IMAD.IADD R9, R4, 0x1, R9 ;  /* 0x0000000104097824 */ /* 0x008fca00078e0209 */
[----:B------:R2:W-:Y:S04]  /*06e0*/  STG.E.STRONG.SYS desc[UR4][R6.64], R9 ;  /* 0x0000000906007986 */ /* 0x0005e8000c115904 */
[----:B------:R-:W3:Y:S04]  /*06f0*/  LDG.E.STRONG.SYS R4, desc[UR4][R6.64+0x4] ;  /* 0x0000040406047981 */ /* 0x000ee8000c1f5900 */
[----:B-1----:R-:W3:Y:S01]  /*0700*/  LDG.E.STRONG.SYS R11, desc[UR4][R6.64] ;  /* 0x00000004060b7981 */ /* 0x002ee2000c1f5900 */
[----:B------:R-:W-:Y:S02]  /*0710*/  ISETP.NE.AND P0, PT, R5, RZ, PT ;  /* 0x000000ff0500720c */ /* 0x000fe40003f05270 */
[----:B---3--:R-:W-:-:S05]  /*0720*/  IADD3 R11, PT, PT, R4, R11, RZ ;  /* 0x0000000b040b7210 */ /* 0x008fca0007ffe0ff */
[----:B------:R2:W-:Y:S06]  /*0730*/  STG.E.STRONG.SYS desc[UR4][R6.64], R11 ;  /* 0x0000000b06007986 */ /* 0x0005ec000c115904 */
[----:B------:R-:W-:Y:S05]  /*0740*/  @P0 EXIT ;  /* 0x000000000000094d */ /* 0x000fea0003800000 */
[----:B------:R-:W3:Y:S01]  /*0750*/  LDG.E R3, desc[UR4][R2.64] ;  /* 0x0000000402037981 */ /* 0x000ee2000c1e1900 */
[----:B------:R-:W0:Y:S02]  /*0760*/  LDC.64 R4, c[0x0][0x388] ;  /* 0x0000e200ff047b82 */ /* 0x000e240000000a00 */
[----:B0-----:R-:W-:-:S05]  /*0770*/  IMAD.WIDE.U32 R4, R0, 0x4, R4 ;  /* 0x0000000400047825 */ /* 0x001fca00078e0004 */
[----:B---3--:R-:W-:Y:S01]  /*0780*/  STG.E desc[UR4][R4.64], R3 ;  /* 0x0000000304007986 */ /* 0x008fe2000c101904 */
[----:B------:R-:W-:Y:S05]  /*0790*/  EXIT ;  /* 0x000000000000794d */ /* 0x000fea0003800000 */
.L_x_10:
[----:B------:R-:W-:-:S00]  /*07a0*/  BRA `(.L_x_10) ;  /* 0xfffffffc00fc7947 */ /* 0x000fc0000383ffff */
[----:B------:R-:W-:-:S00]  /*07b0*/  NOP ;  /* 0x0000000000007918 */ /* 0x000fc00000000000 */
        /* <DEDUP_REMOVED lines=12> */
.L_x_85:


//--------------------- .text._Z18reduceUnrollWraps8PiS_i --------------------------
	.section	.text._Z18reduceUnrollWraps8PiS_i,"ax",@progbits
	.align	128
        .global         _Z18reduceUnrollWraps8PiS_i
        .type           _Z18reduceUnrollWraps8PiS_i,@function
        .size           _Z18reduceUnrollWraps8PiS_i,(.L_x_86 - _Z18reduceUnrollWraps8PiS_i)
        .other          _Z18reduceUnrollWraps8PiS_i,@"STO_CUDA_ENTRY STV_DEFAULT"
_Z18reduceUnrollWraps8PiS_i:
.text._Z18reduceUnrollWraps8PiS_i:
[----:B------:R-:W-:Y:S01]  /*0000*/  LDC R1, c[0x0][0x37c] ;  /* 0x0000df00ff017b82 */ /* 0x000fe20000000800 */
[----:B------:R-:W0:Y:S01]  /*0010*/  S2R R15, SR_CTAID.X ;  /* 0x00000000000f7919 */ /* 0x000e220000002500 */
[----:B------:R-:W1:Y:S01]  /*0020*/  LDCU UR4, c[0x0][0x360] ;  /* 0x00006c00ff0477ac */ /* 0x000e620008000800 */
[----:B------:R-:W2:Y:S01]  /*0030*/  S2R R14, SR_TID.X ;  /* 0x00000000000e7919 */ /* 0x000ea20000002100 */
[----:B------:R-:W3:Y:S01]  /*0040*/  LDCU UR5, c[0x0][0x390] ;  /* 0x00007200ff0577ac */ /* 0x000ee20008000800 */
[----:B-1----:R-:W-:Y:S02]  /*0050*/  IMAD.U32 R0, RZ, RZ, UR4 ;  /* 0x00000004ff007e24 */ /* 0x002fe4000f8e00ff */
[----:B0-----:R-:W-:-:S05]  /*0060*/  IMAD R17, R15, UR4, RZ ;  /* 0x000000040f117c24 */ /* 0x001fca000f8e02ff */
[----:B------:R-:W-:-:S04]  /*0070*/  SHF.L.U32 R17, R17, 0x3, RZ ;  /* 0x0000000311117819 */ /* 0x000fc800000006ff */
[----:B--2---:R-:W-:-:S04]  /*0080*/  IADD3 R5, PT, PT, R17, R14, RZ ;  /* 0x0000000e11057210 */ /* 0x004fc80007ffe0ff */
[----:B---3--:R-:W-:-:S13]  /*0090*/  ISETP.GE.AND P0, PT, R5, UR5, PT ;  /* 0x0000000505007c0c */ /* 0x008fda000bf06270 */
[----:B------:R-:W-:Y:S05]  /*00a0*/  @P0 EXIT ;  /* 0x000000000000094d */ /* 0x000fea0003800000 */
[----:B------:R-:W0:Y:S01]  /*00b0*/  LDC.64 R2, c[0x0][0x380] ;  /* 0x0000e000ff027b82 */ /* 0x000e220000000a00 */
[----:B------:R-:W-:Y:S01]  /*00c0*/  IMAD R19, R0, 0x7, R5 ;  /* 0x0000000700137824 */ /* 0x000fe200078e0205 */
[----:B------:R-:W-:Y:S04]  /*00d0*/  BSSY.RECONVERGENT B0, `(.L_x_11) ;  /* 0x0000020000007945 */ /* 0x000fe80003800200 */
[----:B------:R-:W-:Y:S01]  /*00e0*/  ISETP.GE.U32.AND P0, PT, R19, UR5, PT ;  /* 0x0000000513007c0c */ /* 0x000fe2000bf06070 */
[----:B------:R-:W1:-:S12]  /*00f0*/  LDCU.64 UR4, c[0x0][0x358] ;  /* 0x00006b00ff0477ac */ /* 0x000e580008000a00 */
[----:B------:R-:W-:Y:S05]  /*0100*/  @P0 BRA `(.L_x_12) ;  /* 0x0000000000700947 */ /* 0x000fea0003800000 */
[----:B------:R-:W2:Y:S01]  /*0110*/  LDC.64 R6, c[0x0][0x380] ;  /* 0x0000e000ff067b82 */ /* 0x000ea20000000a00 */
[----:B------:R-:W-:-:S05]  /*0120*/  IMAD R25, R0, -0x6, R19 ;  /* 0xfffffffa00197824 */ /* 0x000fca00078e0213 */
[----:B------:R-:W-:-:S05]  /*0130*/  IADD3 R21, PT, PT, R0, R25, RZ ;  /* 0x0000001900157210 */ /* 0x000fca0007ffe0ff */
[----:B------:R-:W-:-:S05]  /*0140*/  IMAD.IADD R23, R0, 0x1, R21 ;  /* 0x0000000100177824 */ /* 0x000fca00078e0215 */
[----:B------:R-:W-:-:S05]  /*0150*/  IADD3 R9, PT, PT, R0, R23, RZ ;  /* 0x0000001700097210 */ /* 0x000fca0007ffe0ff */
[----:B------:R-:W-:Y:S02]  /*0160*/  IMAD.IADD R11, R0, 0x1, R9 ;  /* 0x00000001000b7824 */ /* 0x000fe400078e0209 */
[----:B--2---:R-:W-:-:S03]  /*0170*/  IMAD.WIDE.U32 R20, R21, 0x4, R6 ;  /* 0x0000000415147825 */ /* 0x004fc600078e0006 */
[----:B------:R-:W-:Y:S01]  /*0180*/  IADD3 R13, PT, PT, R0, R11, RZ ;  /* 0x0000000b000d7210 */ /* 0x000fe20007ffe0ff */
[--C-:B------:R-:W-:Y:S02]  /*0190*/  IMAD.WIDE.U32 R24, R25, 0x4, R6.reuse ;  /* 0x0000000419187825 */ /* 0x100fe400078e0006 */
[----:B-1----:R-:W2:Y:S02]  /*01a0*/  LDG.E R21, desc[UR4][R20.64] ;  /* 0x0000000414157981 */ /* 0x002ea4000c1e1900 */
[--C-:B------:R-:W-:Y:S02]  /*01b0*/  IMAD.WIDE R4, R5, 0x4, R6.reuse ;  /* 0x0000000405047825 */ /* 0x100fe400078e0206 */
[----:B------:R-:W2:Y:S02]  /*01c0*/  LDG.E R16, desc[UR4][R24.64] ;  /* 0x0000000418107981 */ /* 0x000ea4000c1e1900 */
[--C-:B------:R-:W-:Y:S02]  /*01d0*/  IMAD.WIDE.U32 R22, R23, 0x4, R6.reuse ;  /* 0x0000000417167825 */ /* 0x100fe400078e0006 */
[----:B------:R-:W2:Y:S02]  /*01e0*/  LDG.E R18, desc[UR4][R4.64] ;  /* 0x0000000404127981 */ /* 0x000ea4000c1e1900 */
[----:B------:R-:W-:-:S02]  /*01f0*/  IMAD.WIDE.U32 R8, R9, 0x4, R6 ;  /* 0x0000000409087825 */ /* 0x000fc400078e0006 */
[----:B------:R-:W3:Y:S02]  /*0200*/  LDG.E R22, desc[UR4][R22.64] ;  /* 0x0000000416167981 */ /* 0x000ee4000c1e1900 */
[--C-:B------:R-:W-:Y:S02]  /*0210*/  IMAD.WIDE.U32 R10, R11, 0x4, R6.reuse ;  /* 0x000000040b0a7825 */ /* 0x100fe400078e0006 */
[----:B------:R-:W3:Y:S02]  /*0220*/  LDG.E R9, desc[UR4][R8.64] ;  /* 0x0000000408097981 */ /* 0x000ee4000c1e1900 */
[--C-:B------:R-:W-:Y:S02]  /*0230*/  IMAD.WIDE.U32 R12, R13, 0x4, R6.reuse ;  /* 0x000000040d0c7825 */ /* 0x100fe400078e0006 */
[----:B------:R-:W4:Y:S02]  /*0240*/  LDG.E R10, desc[UR4][R10.64] ;  /* 0x000000040a0a7981 */ /* 0x000f24000c1e1900 */
[----:B------:R-:W-:-:S02]  /*0250*/  IMAD.WIDE.U32 R6, R19, 0x4, R6 ;  /* 0x0000000413067825 */ /* 0x000fc400078e0006 */
[----:B------:R-:W4:Y:S04]  /*0260*/  LDG.E R13, desc[UR4][R12.64] ;  /* 0x000000040c0d7981 */ /* 0x000f28000c1e1900 */
[----:B------:R-:W5:Y:S01]  /*0270*/  LDG.E R6, desc[UR4][R6.64] ;  /* 0x0000000406067981 */ /* 0x000f62000c1e1900 */
[----:B--2---:R-:W-:-:S04]  /*0280*/  IADD3 R16, PT, PT, R21, R16, R18 ;  /* 0x0000001015107210 */ /* 0x004fc80007ffe012 */
[----:B---3--:R-:W-:-:S04]  /*0290*/  IADD3 R16, PT, PT, R9, R16, R22 ;  /* 0x0000001009107210 */ /* 0x008fc80007ffe016 */
[----:B----4-:R-:W-:-:S05]  /*02a0*/  IADD3 R19, PT, PT, R13, R16, R10 ;  /* 0x000000100d137210 */ /* 0x010fca0007ffe00a */
[----:B-----5:R-:W-:-:S05]  /*02b0*/  IMAD.IADD R19, R6, 0x1, R19 ;  /* 0x0000000106137824 */ /* 0x020fca00078e0213 */
[----:B------:R2:W-:Y:S02]  /*02c0*/  STG.E desc[UR4][R4.64], R19 ;  /* 0x0000001304007986 */ /* 0x0005e4000c101904 */
.L_x_12:
[----:B-1----:R-:W-:Y:S05]  /*02d0*/  BSYNC.RECONVERGENT B0 ;  /* 0x0000000000007941 */ /* 0x002fea0003800200 */
.L_x_11:
[----:B------:R-:W-:Y:S01]  /*02e0*/  BAR.SYNC.DEFER_BLOCKING 0x0 ;  /* 0x0000000000007b1d */ /* 0x000fe20000010000 */
[----:B------:R-:W-:Y:S02]  /*02f0*/  ISETP.GE.U32.AND P0, PT, R0, 0x42, PT ;  /* 0x000000420000780c */ /* 0x000fe40003f06070 */
[----:B0-----:R-:W-:-:S04]  /*0300*/  LEA R2, P1, R17, R2, 0x2 ;  /* 0x0000000211027211 */ /* 0x001fc800078210ff */
[----:B------:R-:W-:-:S03]  /*0310*/  LEA.HI.X R3, R17, R3, RZ, 0x2, P1 ;  /* 0x0000000311037211 */ /* 0x000fc600008f14ff */
[----:B--2---:R-:W-:-:S04]  /*0320*/  IMAD.WIDE.U32 R4, R14, 0x4, R2 ;  /* 0x000000040e047825 */ /* 0x004fc800078e0002 */
[----:B------:R-:W-:Y:S05]  /*0330*/  @!P0 BRA `(.L_x_13) ;  /* 0x0000000000388947 */ /* 0x000fea0003800000 */
.L_x_16:
[----:B------:R-:W-:Y:S01]  /*0340*/  SHF.R.U32.HI R11, RZ, 0x1, R0 ;  /* 0x00000001ff0b7819 */ /* 0x000fe20000011600 */
[----:B------:R-:W-:Y:S03]  /*0350*/  BSSY.RECONVERGENT B0, `(.L_x_14) ;  /* 0x0000008000007945 */ /* 0x000fe60003800200 */
[----:B------:R-:W-:-:S13]  /*0360*/  ISETP.GE.U32.AND P0, PT, R14, R11, PT ;  /* 0x0000000b0e00720c */ /* 0x000fda0003f06070 */
[----:B0-----:R-:W-:Y:S05]  /*0370*/  @P0 BRA `(.L_x_15) ;  /* 0x0000000000140947 */ /* 0x001fea0003800000 */
[----:B------:R-:W-:Y:S01]  /*0380*/  IMAD.WIDE.U32 R6, R11, 0x4, R4 ;  /* 0x000000040b067825 */ /* 0x000fe200078e0004 */
[----:B------:R-:W2:Y:S05]  /*0390*/  LDG.E R9, desc[UR4][R4.64] ;  /* 0x0000000404097981 */ /* 0x000eaa000c1e1900 */
[----:B------:R-:W2:Y:S02]  /*03a0*/  LDG.E R6, desc[UR4][R6.64] ;  /* 0x0000000406067981 */ /* 0x000ea4000c1e1900 */
[----:B--2---:R-:W-:-:S05]  /*03b0*/  IADD3 R9, PT, PT, R6, R9, RZ ;  /* 0x0000000906097210 */ /* 0x004fca0007ffe0ff */
[----:B------:R0:W-:Y:S02]  /*03c0*/  STG.E desc[UR4][R4.64], R9 ;  /* 0x0000000904007986 */ /* 0x0001e4000c101904 */
.L_x_15:
[----:B------:R-:W-:Y:S05]  /*03d0*/  BSYNC.RECONVERGENT B0 ;  /* 0x0000000000007941 */ /* 0x000fea0003800200 */
.L_x_14:
[----:B------:R-:W-:Y:S01]  /*03e0*/  BAR.SYNC.DEFER_BLOCKING 0x0 ;  /* 0x0000000000007b1d */ /* 0x000fe20000010000 */
[----:B------:R-:W-:Y:S01]  /*03f0*/  ISETP.GT.U32.AND P0, PT, R0, 0x83, PT ;  /* 0x000000830000780c */ /* 0x000fe20003f04070 */
[----:B------:R-:W-:-:S12]  /*0400*/  IMAD.MOV.U32 R0, RZ, RZ, R11 ;  /* 0x000000ffff007224 */ /* 0x000fd800078e000b */
[----:B------:R-:W-:Y:S05]  /*0410*/  @P0 BRA `(.L_x_16) ;  /* 0xfffffffc00c80947 */ /* 0x000fea000383ffff */
.L_x_13:
[----:B------:R-:W-:-:S13]  /*0420*/  ISETP.GT.U32.AND P0, PT, R14, 0x1f, PT ;  /* 0x0000001f0e00780c */ /* 0x000fda0003f04070 */
[----:B------:R-:W-:Y:S05]  /*0430*/  @P0 EXIT ;  /* 0x000000000000094d */ /* 0x000fea0003800000 */
[----:B------:R-:W2:Y:S04]  /*0440*/  LDG.E.STRONG.SYS R0, desc[UR4][R4.64+0x80] ;  /* 0x0000800404007981 */ /* 0x000ea8000c1f5900 */
[----:B------:R-:W2:Y:S02]  /*0450*/  LDG.E.STRONG.SYS R7, desc[UR4][R4.64] ;  /* 0x0000000404077981 */ /* 0x000ea4000c1f5900 */
[----:B--2---:R-:W-:-:S05]  /*0460*/  IADD3 R7, PT, PT, R0, R7, RZ ;  /* 0x0000000700077210 */ /* 0x004fca0007ffe0ff */
[----:B------:R1:W-:Y:S04]  /*0470*/  STG.E.STRONG.SYS desc[UR4][R4.64], R7 ;  /* 0x0000000704007986 */ /* 0x0003e8000c115904 */
[----:B------:R-:W2:Y:S04]  /*0480*/  LDG.E.STRONG.SYS R0, desc[UR4][R4.64+0x40] ;  /* 0x0000400404007981 */ /* 0x000ea8000c1f5900 */
[----:B0-----:R-:W2:Y:S02]  /*0490*/  LDG.E.STRONG.SYS R9, desc[UR4][R4.64] ;  /* 0x0000000404097981 */ /* 0x001ea4000c1f5900 */
[----:B--2---:R-:W-:-:S05]  /*04a0*/  IMAD.IADD R9, R0, 0x1, R9 ;  /* 0x0000000100097824 */ /* 0x004fca00078e0209 */
[----:B------:R0:W-:Y:S04]  /*04b0*/  STG.E.STRONG.SYS desc[UR4][R4.64], R9 ;  /* 0x0000000904007986 */ /* 0x0001e8000c115904 */
[----:B------:R-:W2:Y:S04]  /*04c0*/  LDG.E.STRONG.SYS R0, desc[UR4][R4.64+0x20] ;  /* 0x0000200404007981 */ /* 0x000ea8000c1f5900 */
[----:B------:R-:W2:Y:S02]  /*04d0*/  LDG.E.STRONG.SYS R11, desc[UR4][R4.64] ;  /* 0x00000004040b7981 */ /* 0x000ea4000c1f5900 */
[----:B--2---:R-:W-:-:S05]  /*04e0*/  IADD3 R11, PT, PT, R0, R11, RZ ;  /* 0x0000000b000b7210 */ /* 0x004fca0007ffe0ff */
[----:B------:R2:W-:Y:S04]  /*04f0*/  STG.E.STRONG.SYS desc[UR4][R4.64], R11 ;  /* 0x0000000b04007986 */ /* 0x0005e8000c115904 */
[----:B------:R-:W3:Y:S04]  /*0500*/  LDG.E.STRONG.SYS R0, desc[UR4][R4.64+0x10] ;  /* 0x0000100404007981 */ /* 0x000ee8000c1f5900 */
[----:B------:R-:W3:Y:S02]  /*0510*/  LDG.E.STRONG.SYS R13, desc[UR4][R4.64] ;  /* 0x00000004040d7981 */ /* 0x000ee4000c1f5900 */
[----:B---3--:R-:W-:-:S05]  /*0520*/  IMAD.IADD R13, R0, 0x1, R13 ;  /* 0x00000001000d7824 */ /* 0x008fca00078e020d */
[----:B------:R2:W-:Y:S04]  /*0530*/  STG.E.STRONG.SYS desc[UR4][R4.64], R13 ;  /* 0x0000000d04007986 */ /* 0x0005e8000c115904 */
[----:B------:R-:W3:Y:S04]  /*0540*/  LDG.E.STRONG.SYS R0, desc[UR4][R4.64+0x8] ;  /* 0x0000080404007981 */ /* 0x000ee8000c1f5900 */
[----:B-1----:R-:W3:Y:S02]  /*0550*/  LDG.E.STRONG.SYS R7, desc[UR4][R4.64] ;  /* 0x0000000404077981 */ /* 0x002ee4000c1f5900 */
[----:B---3--:R-:W-:-:S05]  /*0560*/  IADD3 R7, PT, PT, R0, R7, RZ ;  /* 0x0000000700077210 */ /* 0x008fca0007ffe0ff */
[----:B------:R2:W-:Y:S04]  /*0570*/  STG.E.STRONG.SYS desc[UR4][R4.64], R7 ;  /* 0x0000000704007986 */ /* 0x0005e8000c115904 */
[----:B------:R-:W3:Y:S04]  /*0580*/  LDG.E.STRONG.SYS R0, desc[UR4][R4.64+0x4] ;  /* 0x0000040404007981 */ /* 0x000ee8000c1f5900 */
[----:B0-----:R-:W3:Y:S01]  /*0590*/  LDG.E.STRONG.SYS R9, desc[UR4][R4.64] ;  /* 0x0000000404097981 */ /* 0x001ee2000c1f5900 */
[----:B------:R-:W-:Y:S01]  /*05a0*/  ISETP.NE.AND P0, PT, R14, RZ, PT ;  /* 0x000000ff0e00720c */ /* 0x000fe20003f05270 */
[----:B---3--:R-:W-:-:S05]  /*05b0*/  IMAD.IADD R9, R0, 0x1, R9 ;  /* 0x0000000100097824 */ /* 0x008fca00078e0209 */
[----:B------:R2:W-:Y:S07]  /*05c0*/  STG.E.STRONG.SYS desc[UR4][R4.64], R9 ;  /* 0x0000000904007986 */ /* 0x0005ee000c115904 */
[----:B------:R-:W-:Y:S05]  /*05d0*/  @P0 EXIT ;  /* 0x000000000000094d */ /* 0x000fea0003800000 */
[----:B------:R-:W3:Y:S01]  /*05e0*/  LDG.E R3, desc[UR4][R2.64] ;  /* 0x0000000402037981 */ /* 0x000ee2000c1e1900 */
[----:B--2---:R-:W0:Y:S02]  /*05f0*/  LDC.64 R4, c[0x0][0x388] ;  /* 0x0000e200ff047b82 */ /* 0x004e240000000a00 */
[----:B0-----:R-:W-:-:S05]  /*0600*/  IMAD.WIDE.U32 R4, R15, 0x4, R4 ;  /* 0x000000040f047825 */ /* 0x001fca00078e0004 */
[----:B---3--:R-:W-:Y:S01]  /*0610*/  STG.E desc[UR4][R4.64], R3 ;  /* 0x0000000304007986 */ /* 0x008fe2000c101904 */
[----:B------:R-:W-:Y:S05]  /*0620*/  EXIT ;  /* 0x000000000000794d */ /* 0x000fea0003800000 */
.L_x_17:
        /* <DEDUP_REMOVED lines=13> */
.L_x_86:


//--------------------- .text._Z16reduceUnrolling8PiS_i --------------------------
	.section	.text._Z16reduceUnrolling8PiS_i,"ax",@progbits
	.align	128
        .global         _Z16reduceUnrolling8PiS_i
        .type           _Z16reduceUnrolling8PiS_i,@function
        .size           _Z16reduceUnrolling8PiS_i,(.L_x_87 - _Z16reduceUnrolling8PiS_i)
        .other          _Z16reduceUnrolling8PiS_i,@"STO_CUDA_ENTRY STV_DEFAULT"
_Z16reduceUnrolling8PiS_i:
.text._Z16reduceUnrolling8PiS_i:
[----:B------:R-:W-:Y:S01]  /*0000*/  LDC R1, c[0x0][0x37c] ;  /* 0x0000df00ff017b82 */ /* 0x000fe20000000800 */
[----:B------:R-:W0:Y:S01]  /*0010*/  S2R R16, SR_CTAID.X ;  /* 0x0000000000107919 */ /* 0x000e220000002500 */
[----:B------:R-:W1:Y:S01]  /*0020*/  LDCU UR4, c[0x0][0x360] ;  /* 0x00006c00ff0477ac */ /* 0x000e620008000800 */
[----:B------:R-:W2:Y:S01]  /*0030*/  S2R R15, SR_TID.X ;  /* 0x00000000000f7919 */ /* 0x000ea20000002100 */
[----:B------:R-:W3:Y:S01]  /*0040*/  LDCU UR5, c[0x0][0x390] ;  /* 0x00007200ff0577ac */ /* 0x000ee20008000800 */
[----:B-1----:R-:W-:Y:S01]  /*0050*/  MOV R14, UR4 ;  /* 0x00000004000e7c02 */ /* 0x002fe20008000f00 */
[----:B0-----:R-:W-:-:S05]  /*0060*/  IMAD R0, R16, UR4, RZ ;  /* 0x0000000410007c24 */ /* 0x001fca000f8e02ff */
[----:B------:R-:W-:-:S05]  /*0070*/  SHF.L.U32 R0, R0, 0x3, RZ ;  /* 0x0000000300007819 */ /* 0x000fca00000006ff */
[----:B--2---:R-:W-:-:S05]  /*0080*/  IMAD.IADD R5, R0, 0x1, R15 ;  /* 0x0000000100057824 */ /* 0x004fca00078e020f */
        /* <DEDUP_REMOVED lines=9> */
[----:B------:R-:W-:-:S04]  /*0120*/  IMAD R25, R14, -0x6, R17 ;  /* 0xfffffffa0e197824 */ /* 0x000fc800078e0211 */
[----:B------:R-:W-:-:S05]  /*0130*/  IMAD.IADD R19, R14, 0x1, R25 ;  /* 0x000000010e137824 */ /* 0x000fca00078e0219 */
[----:B------:R-:W-:-:S05]  /*0140*/  IADD3 R23, PT, PT, R14, R19, RZ ;  /* 0x000000130e177210 */ /* 0x000fca0007ffe0ff */
[----:B------:R-:W-:-:S05]  /*0150*/  IMAD.IADD R9, R14, 0x1, R23 ;  /* 0x000000010e097824 */ /* 0x000fca00078e0217 */
[----:B------:R-:W-:Y:S01]  /*0160*/  IADD3 R11, PT, PT, R14, R9, RZ ;  /* 0x000000090e0b7210 */ /* 0x000fe20007ffe0ff */
        /* <DEDUP_REMOVED lines=22> */
.L_x_19:
[----:B-1----:R-:W-:Y:S05]  /*02d0*/  BSYNC.RECONVERGENT B0 ;  /* 0x0000000000007941 */ /* 0x002fea0003800200 */
.L_x_18:
[----:B------:R-:W-:Y:S01]  /*02e0*/  BAR.SYNC.DEFER_BLOCKING 0x0 ;  /* 0x0000000000007b1d */ /* 0x000fe20000010000 */
[----:B------:R-:W-:Y:S02]  /*02f0*/  ISETP.GE.U32.AND P0, PT, R14, 0x2, PT ;  /* 0x000000020e00780c */ /* 0x000fe40003f06070 */
[----:B0-----:R-:W-:-:S04]  /*0300*/  LEA R2, P1, R0, R2, 0x2 ;  /* 0x0000000200027211 */ /* 0x001fc800078210ff */
[----:B------:R-:W-:-:S07]  /*0310*/  LEA.HI.X R3, R0, R3, RZ, 0x2, P1 ;  /* 0x0000000300037211 */ /* 0x000fce00008f14ff */
[----:B------:R-:W-:Y:S05]  /*0320*/  @!P0 BRA `(.L_x_20) ;  /* 0x00000000003c8947 */ /* 0x000fea0003800000 */
[----:B--2---:R-:W-:-:S07]  /*0330*/  IMAD.WIDE.U32 R4, R15, 0x4, R2 ;  /* 0x000000040f047825 */ /* 0x004fce00078e0002 */
.L_x_23:
        /* <DEDUP_REMOVED lines=9> */
.L_x_22:
[----:B------:R-:W-:Y:S05]  /*03d0*/  BSYNC.RECONVERGENT B0 ;  /* 0x0000000000007941 */ /* 0x000fea0003800200 */
.L_x_21:
[----:B------:R-:W-:Y:S01]  /*03e0*/  BAR.SYNC.DEFER_BLOCKING 0x0 ;  /* 0x0000000000007b1d */ /* 0x000fe20000010000 */
[----:B------:R-:W-:Y:S02]  /*03f0*/  ISETP.GT.U32.AND P0, PT, R14, 0x3, PT ;  /* 0x000000030e00780c */ /* 0x000fe40003f04070 */
[----:B------:R-:W-:-:S11]  /*0400*/  MOV R14, R0 ;  /* 0x00000000000e7202 */ /* 0x000fd60000000f00 */
[----:B------:R-:W-:Y:S05]  /*0410*/  @P0 BRA `(.L_x_23) ;  /* 0xfffffffc00c80947 */ /* 0x000fea000383ffff */
.L_x_20:
[----:B------:R-:W-:-:S13]  /*0420*/  ISETP.NE.AND P0, PT, R15, RZ, PT ;  /* 0x000000ff0f00720c */ /* 0x000fda0003f05270 */
[----:B------:R-:W-:Y:S05]  /*0430*/  @P0 EXIT ;  /* 0x000000000000094d */ /* 0x000fea0003800000 */
[----:B------:R-:W3:Y:S01]  /*0440*/  LDG.E R3, desc[UR4][R2.64] ;  /* 0x0000000402037981 */ /* 0x000ee2000c1e1900 */
[----:B0-2---:R-:W0:Y:S02]  /*0450*/  LDC.64 R4, c[0x0][0x388] ;  /* 0x0000e200ff047b82 */ /* 0x005e240000000a00 */
[----:B0-----:R-:W-:-:S05]  /*0460*/  IMAD.WIDE.U32 R16, R16, 0x4, R4 ;  /* 0x0000000410107825 */ /* 0x001fca00078e0004 */
[----:B---3--:R-:W-:Y:S01]  /*0470*/  STG.E desc[UR4][R16.64], R3 ;  /* 0x0000000310007986 */ /* 0x008fe2000c101904 */
[----:B------:R-:W-:Y:S05]  /*0480*/  EXIT ;  /* 0x000000000000794d */ /* 0x000fea0003800000 */
.L_x_24:
        /* <DEDUP_REMOVED lines=15> */
.L_x_87:


//--------------------- .text._Z16reduceUnrolling4PiS_i --------------------------
	.section	.text._Z16reduceUnrolling4PiS_i,"ax",@progbits
	.align	128
        .global         _Z16reduceUnrolling4PiS_i
        .type           _Z16reduceUnrolling4PiS_i,@function
        .size           _Z16reduceUnrolling4PiS_i,(.L_x_88 - _Z16reduceUnrolling4PiS_i)
        .other          _Z16reduceUnrolling4PiS_i,@"STO_CUDA_ENTRY STV_DEFAULT"
_Z16reduceUnrolling4PiS_i:
.text._Z16reduceUnrolling4PiS_i:
[----:B------:R-:W-:Y:S01]  /*0000*/  LDC R1, c[0x0][0x37c] ;  /* 0x0000df00ff017b82 */ /* 0x000fe20000000800 */
[----:B------:R-:W0:Y:S01]  /*0010*/  S2R R0, SR_CTAID.X ;  /* 0x0000000000007919 */ /* 0x000e220000002500 */
[----:B------:R-:W0:Y:S01]  /*0020*/  LDCU UR4, c[0x0][0x360] ;  /* 0x00006c00ff0477ac */ /* 0x000e220008000800 */
[----:B------:R-:W1:Y:S01]  /*0030*/  S2R R2, SR_TID.X ;  /* 0x0000000000027919 */ /* 0x000e620000002100 */
[----:B------:R-:W2:Y:S01]  /*0040*/  LDCU UR5, c[0x0][0x390] ;  /* 0x00007200ff0577ac */ /* 0x000ea20008000800 */
[----:B0-----:R-:W-:-:S05]  /*0050*/  IMAD R3, R0, UR4, RZ ;  /* 0x0000000400037c24 */ /* 0x001fca000f8e02ff */
[----:B------:R-:W-:Y:S01]  /*0060*/  SHF.L.U32 R13, R3, 0x2, RZ ;  /* 0x00000002030d7819 */ /* 0x000fe200000006ff */
[----:B------:R-:W-:-:S03]  /*0070*/  IMAD.U32 R3, RZ, RZ, UR4 ;  /* 0x00000004ff037e24 */ /* 0x000fc6000f8e00ff */
[----:B-1----:R-:W-:-:S04]  /*0080*/  IADD3 R4, PT, PT, R13, R2, RZ ;  /* 0x000000020d047210 */ /* 0x002fc80007ffe0ff */
[----:B--2---:R-:W-:-:S13]  /*0090*/  ISETP.GE.AND P0, PT, R4, UR5, PT ;  /* 0x0000000504007c0c */ /* 0x004fda000bf06270 */
[----:B------:R-:W-:Y:S05]  /*00a0*/  @P0 EXIT ;  /* 0x000000000000094d */ /* 0x000fea0003800000 */
[----:B------:R-:W-:Y:S01]  /*00b0*/  IMAD R12, R3, 0x3, R4 ;  /* 0x00000003030c7824 */ /* 0x000fe200078e0204 */
[----:B------:R-:W0:Y:S04]  /*00c0*/  LDC.64 R16, c[0x0][0x380] ;  /* 0x0000e000ff107b82 */ /* 0x000e280000000a00 */
[----:B------:R-:W-:Y:S01]  /*00d0*/  ISETP.GE.U32.AND P0, PT, R12, UR5, PT ;  /* 0x000000050c007c0c */ /* 0x000fe2000bf06070 */
[----:B------:R-:W1:-:S12]  /*00e0*/  LDCU.64 UR4, c[0x0][0x358] ;  /* 0x00006b00ff0477ac */ /* 0x000e580008000a00 */
[----:B------:R-:W2:Y:S01]  /*00f0*/  @!P0 LDC.64 R10, c[0x0][0x380] ;  /* 0x0000e000ff0a8b82 */ /* 0x000ea20000000a00 */
[----:B------:R-:W-:-:S05]  /*0100*/  @!P0 IMAD R6, R3, -0x2, R12 ;  /* 0xfffffffe03068824 */ /* 0x000fca00078e020c */
[----:B------:R-:W-:Y:S01]  /*0110*/  @!P0 IADD3 R9, PT, PT, R3, R6, RZ ;  /* 0x0000000603098210 */ /* 0x000fe20007ffe0ff */
[----:B--2---:R-:W-:-:S04]  /*0120*/  @!P0 IMAD.WIDE.U32 R6, R6, 0x4, R10 ;  /* 0x0000000406068825 */ /* 0x004fc800078e000a */
[--C-:B------:R-:W-:Y:S02]  /*0130*/  @!P0 IMAD.WIDE.U32 R8, R9, 0x4, R10.reuse ;  /* 0x0000000409088825 */ /* 0x100fe400078e000a */
[----:B-1----:R-:W2:Y:S02]  /*0140*/  @!P0 LDG.E R7, desc[UR4][R6.64] ;  /* 0x0000000406078981 */ /* 0x002ea4000c1e1900 */
[--C-:B------:R-:W-:Y:S02]  /*0150*/  @!P0 IMAD.WIDE R4, R4, 0x4, R10.reuse ;  /* 0x0000000404048825 */ /* 0x100fe400078e020a */
[----:B------:R-:W2:Y:S02]  /*0160*/  @!P0 LDG.E R8, desc[UR4][R8.64] ;  /* 0x0000000408088981 */ /* 0x000ea4000c1e1900 */
[----:B------:R-:W-:Y:S02]  /*0170*/  @!P0 IMAD.WIDE.U32 R10, R12, 0x4, R10 ;  /* 0x000000040c0a8825 */ /* 0x000fe400078e000a */
[----:B------:R-:W2:Y:S04]  /*0180*/  @!P0 LDG.E R12, desc[UR4][R4.64] ;  /* 0x00000004040c8981 */ /* 0x000ea8000c1e1900 */
[----:B------:R-:W3:Y:S01]  /*0190*/  @!P0 LDG.E R10, desc[UR4][R10.64] ;  /* 0x000000040a0a8981 */ /* 0x000ee2000c1e1900 */
[----:B--2---:R-:W-:-:S05]  /*01a0*/  @!P0 IADD3 R15, PT, PT, R8, R7, R12 ;  /* 0x00000007080f8210 */ /* 0x004fca0007ffe00c */
[----:B---3--:R-:W-:-:S05]  /*01b0*/  @!P0 IMAD.IADD R15, R10, 0x1, R15 ;  /* 0x000000010a0f8824 */ /* 0x008fca00078e020f */
[----:B------:R1:W-:Y:S01]  /*01c0*/  @!P0 STG.E desc[UR4][R4.64], R15 ;  /* 0x0000000f04008986 */ /* 0x0003e2000c101904 */
[----:B------:R-:W-:Y:S01]  /*01d0*/  BAR.SYNC.DEFER_BLOCKING 0x0 ;  /* 0x0000000000007b1d */ /* 0x000fe20000010000 */
[----:B------:R-:W-:Y:S02]  /*01e0*/  ISETP.GE.U32.AND P0, PT, R3, 0x2, PT ;  /* 0x000000020300780c */ /* 0x000fe40003f06070 */
[----:B0-----:R-:W-:-:S04]  /*01f0*/  LEA R12, P1, R13, R16, 0x2 ;  /* 0x000000100d0c7211 */ /* 0x001fc800078210ff */
[----:B------:R-:W-:-:S07]  /*0200*/  LEA.HI.X R13, R13, R17, RZ, 0x2, P1 ;  /* 0x000000110d0d7211 */ /* 0x000fce00008f14ff */
[----:B-1----:R-:W-:Y:S05]  /*0210*/  @!P0 BRA `(.L_x_25) ;  /* 0x00000000003c8947 */ /* 0x002fea0003800000 */
[----:B------:R-:W-:-:S07]  /*0220*/  IMAD.WIDE.U32 R4, R2, 0x4, R12 ;  /* 0x0000000402047825 */ /* 0x000fce00078e000c */
.L_x_28:
        /* <DEDUP_REMOVED lines=9> */
.L_x_27:
[----:B------:R-:W-:Y:S05]  /*02c0*/  BSYNC.RECONVERGENT B0 ;  /* 0x0000000000007941 */ /* 0x000fea0003800200 */
.L_x_26:
[----:B------:R-:W-:Y:S01]  /*02d0*/  BAR.SYNC.DEFER_BLOCKING 0x0 ;  /* 0x0000000000007b1d */ /* 0x000fe20000010000 */
[----:B------:R-:W-:Y:S01]  /*02e0*/  ISETP.GT.U32.AND P0, PT, R3, 0x3, PT ;  /* 0x000000030300780c */ /* 0x000fe20003f04070 */
[----:B------:R-:W-:-:S12]  /*02f0*/  IMAD.MOV.U32 R3, RZ, RZ, R11 ;  /* 0x000000ffff037224 */ /* 0x000fd800078e000b */
[----:B------:R-:W-:Y:S05]  /*0300*/  @P0 BRA `(.L_x_28) ;  /* 0xfffffffc00c80947 */ /* 0x000fea000383ffff */
.L_x_25:
[----:B------:R-:W-:-:S13]  /*0310*/  ISETP.NE.AND P0, PT, R2, RZ, PT ;  /* 0x000000ff0200720c */ /* 0x000fda0003f05270 */
[----:B------:R-:W-:Y:S05]  /*0320*/  @P0 EXIT ;  /* 0x000000000000094d */ /* 0x000fea0003800000 */
[----:B------:R-:W2:Y:S01]  /*0330*/  LDG.E R13, desc[UR4][R12.64] ;  /* 0x000000040c0d7981 */ /* 0x000ea2000c1e1900 */
[----:B------:R-:W1:Y:S02]  /*0340*/  LDC.64 R2, c[0x0][0x388] ;  /* 0x0000e200ff027b82 */ /* 0x000e640000000a00 */
[----:B-1----:R-:W-:-:S05]  /*0350*/  IMAD.WIDE.U32 R2, R0, 0x4, R2 ;  /* 0x0000000400027825 */ /* 0x002fca00078e0002 */
[----:B--2---:R-:W-:Y:S01]  /*0360*/  STG.E desc[UR4][R2.64], R13 ;  /* 0x0000000d02007986 */ /* 0x004fe2000c101904 */
[----:B------:R-:W-:Y:S05]  /*0370*/  EXIT ;  /* 0x000000000000794d */ /* 0x000fea0003800000 */
.L_x_29:
        /* <DEDUP_REMOVED lines=16> */
.L_x_88:


//--------------------- .text._Z16reduceUnrolling2PiS_i --------------------------
	.section	.text._Z16reduceUnrolling2PiS_i,"ax",@progbits
	.align	128
        .global         _Z16reduceUnrolling2PiS_i
        .type           _Z16reduceUnrolling2PiS_i,@function
        .size           _Z16reduceUnrolling2PiS_i,(.L_x_89 - _Z16reduceUnrolling2PiS_i)
        .other          _Z16reduceUnrolling2PiS_i,@"STO_CUDA_ENTRY STV_DEFAULT"
_Z16reduceUnrolling2PiS_i:
.text._Z16reduceUnrolling2PiS_i:
[----:B------:R-:W-:Y:S01]  /*0000*/  LDC R1, c[0x0][0x37c] ;  /* 0x0000df00ff017b82 */ /* 0x000fe20000000800 */
[----:B------:R-:W0:Y:S01]  /*0010*/  S2R R0, SR_CTAID.X ;  /* 0x0000000000007919 */ /* 0x000e220000002500 */
[----:B------:R-:W1:Y:S01]  /*0020*/  LDCU UR4, c[0x0][0x360] ;  /* 0x00006c00ff0477ac */ /* 0x000e620008000800 */
[----:B------:R-:W2:Y:S01]  /*0030*/  S2R R10, SR_TID.X ;  /* 0x00000000000a7919 */ /* 0x000ea20000002100 */
[----:B------:R-:W3:Y:S01]  /*0040*/  LDCU UR5, c[0x0][0x390] ;  /* 0x00007200ff0577ac */ /* 0x000ee20008000800 */
[----:B-1----:R-:W-:Y:S01]  /*0050*/  MOV R8, UR4 ;  /* 0x0000000400087c02 */ /* 0x002fe20008000f00 */
[----:B0-----:R-:W-:-:S04]  /*0060*/  IMAD R2, R0, UR4, RZ ;  /* 0x0000000400027c24 */ /* 0x001fc8000f8e02ff */
[----:B------:R-:W-:-:S04]  /*0070*/  IMAD.SHL.U32 R7, R2, 0x2, RZ ;  /* 0x0000000202077824 */ /* 0x000fc800078e00ff */
[----:B--2---:R-:W-:-:S05]  /*0080*/  IMAD.IADD R9, R7, 0x1, R10 ;  /* 0x0000000107097824 */ /* 0x004fca00078e020a */
[----:B---3--:R-:W-:-:S13]  /*0090*/  ISETP.GE.AND P0, PT, R9, UR5, PT ;  /* 0x0000000509007c0c */ /* 0x008fda000bf06270 */
[----:B------:R-:W-:Y:S05]  /*00a0*/  @P0 EXIT ;  /* 0x000000000000094d */ /* 0x000fea0003800000 */
[----:B------:R-:W-:Y:S01]  /*00b0*/  IMAD.IADD R3, R9, 0x1, R8 ;  /* 0x0000000109037824 */ /* 0x000fe200078e0208 */
[----:B------:R-:W0:Y:S04]  /*00c0*/  LDC.64 R12, c[0x0][0x380] ;  /* 0x0000e000ff0c7b82 */ /* 0x000e280000000a00 */
[----:B------:R-:W-:Y:S01]  /*00d0*/  ISETP.GE.U32.AND P0, PT, R3, UR5, PT ;  /* 0x0000000503007c0c */ /* 0x000fe2000bf06070 */
[----:B------:R-:W1:-:S12]  /*00e0*/  LDCU.64 UR4, c[0x0][0x358] ;  /* 0x00006b00ff0477ac */ /* 0x000e580008000a00 */
[----:B------:R-:W2:Y:S02]  /*00f0*/  @!P0 LDC.64 R4, c[0x0][0x380] ;  /* 0x0000e000ff048b82 */ /* 0x000ea40000000a00 */
[----:B--2---:R-:W-:-:S04]  /*0100*/  @!P0 IMAD.WIDE.U32 R2, R3, 0x4, R4 ;  /* 0x0000000403028825 */ /* 0x004fc800078e0004 */
[----:B------:R-:W-:Y:S02]  /*0110*/  @!P0 IMAD.WIDE R4, R9, 0x4, R4 ;  /* 0x0000000409048825 */ /* 0x000fe400078e0204 */
[----:B-1----:R-:W2:Y:S04]  /*0120*/  @!P0 LDG.E R2, desc[UR4][R2.64] ;  /* 0x0000000402028981 */ /* 0x002ea8000c1e1900 */
[----:B------:R-:W2:Y:S01]  /*0130*/  @!P0 LDG.E R9, desc[UR4][R4.64] ;  /* 0x0000000404098981 */ /* 0x000ea2000c1e1900 */
[----:B0-----:R-:W-:-:S04]  /*0140*/  LEA R6, P1, R7, R12, 0x2 ;  /* 0x0000000c07067211 */ /* 0x001fc800078210ff */
[----:B------:R-:W-:Y:S02]  /*0150*/  LEA.HI.X R7, R7, R13, RZ, 0x2, P1 ;  /* 0x0000000d07077211 */ /* 0x000fe400008f14ff */
[----:B--2---:R-:W-:-:S05]  /*0160*/  @!P0 IADD3 R9, PT, PT, R2, R9, RZ ;  /* 0x0000000902098210 */ /* 0x004fca0007ffe0ff */
[----:B------:R0:W-:Y:S01]  /*0170*/  @!P0 STG.E desc[UR4][R4.64], R9 ;  /* 0x0000000904008986 */ /* 0x0001e2000c101904 */
[----:B------:R-:W-:Y:S01]  /*0180*/  BAR.SYNC.DEFER_BLOCKING 0x0 ;  /* 0x0000000000007b1d */ /* 0x000fe20000010000 */
[----:B------:R-:W-:-:S13]  /*0190*/  ISETP.GE.U32.AND P0, PT, R8, 0x2, PT ;  /* 0x000000020800780c */ /* 0x000fda0003f06070 */
[----:B0-----:R-:W-:Y:S05]  /*01a0*/  @!P0 BRA `(.L_x_30) ;  /* 0x00000000003c8947 */ /* 0x001fea0003800000 */
[----:B------:R-:W-:-:S07]  /*01b0*/  IMAD.WIDE.U32 R2, R10, 0x4, R6 ;  /* 0x000000040a027825 */ /* 0x000fce00078e0006 */
.L_x_33:
[----:B------:R-:W-:Y:S01]  /*01c0*/  SHF.R.U32.HI R11, RZ, 0x1, R8 ;  /* 0x00000001ff0b7819 */ /* 0x000fe20000011608 */
[----:B------:R-:W-:Y:S03]  /*01d0*/  BSSY.RECONVERGENT B0, `(.L_x_31) ;  /* 0x0000008000007945 */ /* 0x000fe60003800200 */
[----:B------:R-:W-:-:S13]  /*01e0*/  ISETP.GE.U32.AND P0, PT, R10, R11, PT ;  /* 0x0000000b0a00720c */ /* 0x000fda0003f06070 */
[----:B0-----:R-:W-:Y:S05]  /*01f0*/  @P0 BRA `(.L_x_32) ;  /* 0x0000000000140947 */ /* 0x001fea0003800000 */
[----:B------:R-:W-:Y:S01]  /*0200*/  IMAD.WIDE.U32 R4, R11, 0x4, R2 ;  /* 0x000000040b047825 */ /* 0x000fe200078e0002 */
[----:B------:R-:W2:Y:S05]  /*0210*/  LDG.E R9, desc[UR4][R2.64] ;  /* 0x0000000402097981 */ /* 0x000eaa000c1e1900 */
[----:B------:R-:W2:Y:S02]  /*0220*/  LDG.E R4, desc[UR4][R4.64] ;  /* 0x0000000404047981 */ /* 0x000ea4000c1e1900 */
[----:B--2---:R-:W-:-:S05]  /*0230*/  IMAD.IADD R9, R4, 0x1, R9 ;  /* 0x0000000104097824 */ /* 0x004fca00078e0209 */
[----:B------:R0:W-:Y:S02]  /*0240*/  STG.E desc[UR4][R2.64], R9 ;  /* 0x0000000902007986 */ /* 0x0001e4000c101904 */
.L_x_32:
[----:B------:R-:W-:Y:S05]  /*0250*/  BSYNC.RECONVERGENT B0 ;  /* 0x0000000000007941 */ /* 0x000fea0003800200 */
.L_x_31:
[----:B------:R-:W-:Y:S01]  /*0260*/  BAR.SYNC.DEFER_BLOCKING 0x0 ;  /* 0x0000000000007b1d */ /* 0x000fe20000010000 */
[----:B------:R-:W-:Y:S02]  /*0270*/  ISETP.GT.U32.AND P0, PT, R8, 0x3, PT ;  /* 0x000000030800780c */ /* 0x000fe40003f04070 */
[----:B------:R-:W-:-:S11]  /*0280*/  MOV R8, R11 ;  /* 0x0000000b00087202 */ /* 0x000fd60000000f00 */
[----:B------:R-:W-:Y:S05]  /*0290*/  @P0 BRA `(.L_x_33) ;  /* 0xfffffffc00c80947 */ /* 0x000fea000383ffff */
.L_x_30:
[----:B------:R-:W-:-:S13]  /*02a0*/  ISETP.NE.AND P0, PT, R10, RZ, PT ;  /* 0x000000ff0a00720c */ /* 0x000fda0003f05270 */
[----:B------:R-:W-:Y:S05]  /*02b0*/  @P0 EXIT ;  /* 0x000000000000094d */ /* 0x000fea0003800000 */
[----:B------:R-:W2:Y:S01]  /*02c0*/  LDG.E R7, desc[UR4][R6.64] ;  /* 0x0000000406077981 */ /* 0x000ea2000c1e1900 */
[----:B0-----:R-:W0:Y:S02]  /*02d0*/  LDC.64 R2, c[0x0][0x388] ;  /* 0x0000e200ff027b82 */ /* 0x001e240000000a00 */
[----:B0-----:R-:W-:-:S05]  /*02e0*/  IMAD.WIDE.U32 R2, R0, 0x4, R2 ;  /* 0x0000000400027825 */ /* 0x001fca00078e0002 */
[----:B--2---:R-:W-:Y:S01]  /*02f0*/  STG.E desc[UR4][R2.64], R7 ;  /* 0x0000000702007986 */ /* 0x004fe2000c101904 */
[----:B------:R-:W-:Y:S05]  /*0300*/  EXIT ;  /* 0x000000000000794d */ /* 0x000fea0003800000 */
.L_x_34:
        /* <DEDUP_REMOVED lines=15> */
.L_x_89:


//--------------------- .text._Z17reduceInterleavedPiS_i --------------------------
	.section	.text._Z17reduceInterleavedPiS_i,"ax",@progbits
	.align	128
        .global         _Z17reduceInterleavedPiS_i
        .type           _Z17reduceInterleavedPiS_i,@function
        .size           _Z17reduceInterleavedPiS_i,(.L_x_90 - _Z17reduceInterleavedPiS_i)
        .other          _Z17reduceInterleavedPiS_i,@"STO_CUDA_ENTRY STV_DEFAULT"
_Z17reduceInterleavedPiS_i:
.text._Z17reduceInterleavedPiS_i:
[----:B------:R-:W-:Y:S01]  /*0000*/  LDC R1, c[0x0][0x37c] ;  /* 0x0000df00ff017b82 */ /* 0x000fe20000000800 */
[----:B------:R-:W0:Y:S01]  /*0010*/  S2R R11, SR_CTAID.X ;  /* 0x00000000000b7919 */ /* 0x000e220000002500 */
[----:B------:R-:W0:Y:S01]  /*0020*/  LDCU UR4, c[0x0][0x360] ;  /* 0x00006c00ff0477ac */ /* 0x000e220008000800 */
[----:B------:R-:W1:Y:S01]  /*0030*/  S2R R8, SR_TID.X ;  /* 0x0000000000087919 */ /* 0x000e620000002100 */
[----:B------:R-:W2:Y:S01]  /*0040*/  LDCU UR5, c[0x0][0x390] ;  /* 0x00007200ff0577ac */ /* 0x000ea20008000800 */
[----:B0-----:R-:W-:-:S04]  /*0050*/  IMAD R5, R11, UR4, RZ ;  /* 0x000000040b057c24 */ /* 0x001fc8000f8e02ff */
[----:B-1----:R-:W-:-:S05]  /*0060*/  IMAD.IADD R0, R5, 0x1, R8 ;  /* 0x0000000105007824 */ /* 0x002fca00078e0208 */
[----:B--2---:R-:W-:Y:S01]  /*0070*/  ISETP.GE.AND P0, PT, R0, UR5, PT ;  /* 0x0000000500007c0c */ /* 0x004fe2000bf06270 */
[----:B------:R-:W-:-:S12]  /*0080*/  IMAD.U32 R0, RZ, RZ, UR4 ;  /* 0x00000004ff007e24 */ /* 0x000fd8000f8e00ff */
[----:B------:R-:W-:Y:S05]  /*0090*/  @P0 EXIT ;  /* 0x000000000000094d */ /* 0x000fea0003800000 */
[----:B------:R-:W0:Y:S01]  /*00a0*/  LDC.64 R2, c[0x0][0x380] ;  /* 0x0000e000ff027b82 */ /* 0x000e220000000a00 */
[----:B------:R-:W-:Y:S01]  /*00b0*/  ISETP.GE.U32.AND P0, PT, R0, 0x2, PT ;  /* 0x000000020000780c */ /* 0x000fe20003f06070 */
[----:B------:R-:W1:Y:S01]  /*00c0*/  LDCU.64 UR4, c[0x0][0x358] ;  /* 0x00006b00ff0477ac */ /* 0x000e620008000a00 */
[----:B0-----:R-:W-:-:S11]  /*00d0*/  IMAD.WIDE.U32 R2, R5, 0x4, R2 ;  /* 0x0000000405027825 */ /* 0x001fd600078e0002 */
[----:B-1----:R-:W-:Y:S05]  /*00e0*/  @!P0 BRA `(.L_x_35) ;  /* 0x00000000003c8947 */ /* 0x002fea0003800000 */
[----:B------:R-:W-:-:S07]  /*00f0*/  IMAD.WIDE.U32 R4, R8, 0x4, R2 ;  /* 0x0000000408047825 */ /* 0x000fce00078e0002 */
.L_x_38:
        /* <DEDUP_REMOVED lines=9> */
.L_x_37:
[----:B------:R-:W-:Y:S05]  /*0190*/  BSYNC.RECONVERGENT B0 ;  /* 0x0000000000007941 */ /* 0x000fea0003800200 */
.L_x_36:
[----:B------:R-:W-:Y:S01]  /*01a0*/  BAR.SYNC.DEFER_BLOCKING 0x0 ;  /* 0x0000000000007b1d */ /* 0x000fe20000010000 */
[----:B------:R-:W-:Y:S02]  /*01b0*/  ISETP.GT.U32.AND P0, PT, R0, 0x3, PT ;  /* 0x000000030000780c */ /* 0x000fe40003f04070 */
[----:B------:R-:W-:-:S11]  /*01c0*/  MOV R0, R13 ;  /* 0x0000000d00007202 */ /* 0x000fd60000000f00 */
[----:B------:R-:W-:Y:S05]  /*01d0*/  @P0 BRA `(.L_x_38) ;  /* 0xfffffffc00c80947 */ /* 0x000fea000383ffff */
.L_x_35:
[----:B------:R-:W-:-:S13]  /*01e0*/  ISETP.NE.AND P0, PT, R8, RZ, PT ;  /* 0x000000ff0800720c */ /* 0x000fda0003f05270 */
[----:B------:R-:W-:Y:S05]  /*01f0*/  @P0 EXIT ;  /* 0x000000000000094d */ /* 0x000fea0003800000 */
[----:B------:R-:W2:Y:S01]  /*0200*/  LDG.E R3, desc[UR4][R2.64] ;  /* 0x0000000402037981 */ /* 0x000ea2000c1e1900 */
[----:B0-----:R-:W0:Y:S02]  /*0210*/  LDC.64 R4, c[0x0][0x388] ;  /* 0x0000e200ff047b82 */ /* 0x001e240000000a00 */
[----:B0-----:R-:W-:-:S05]  /*0220*/  IMAD.WIDE.U32 R4, R11, 0x4, R4 ;  /* 0x000000040b047825 */ /* 0x001fca00078e0004 */
[----:B--2---:R-:W-:Y:S01]  /*0230*/  STG.E desc[UR4][R4.64], R3 ;  /* 0x0000000304007986 */ /* 0x004fe2000c101904 */
[----:B------:R-:W-:Y:S05]  /*0240*/  EXIT ;  /* 0x000000000000794d */ /* 0x000fea0003800000 */
.L_x_39:
        /* <DEDUP_REMOVED lines=11> */
.L_x_90:


//--------------------- .text._Z23reduceNeighboredLessDivPiS_i --------------------------
	.section	.text._Z23reduceNeighboredLessDivPiS_i,"ax",@progbits
	.align	128
        .global         _Z23reduceNeighboredLessDivPiS_i
        .type           _Z23reduceNeighboredLessDivPiS_i,@function
        .size           _Z23reduceNeighboredLessDivPiS_i,(.L_x_91 - _Z23reduceNeighboredLessDivPiS_i)
        .other          _Z23reduceNeighboredLessDivPiS_i,@"STO_CUDA_ENTRY STV_DEFAULT"
_Z23reduceNeighboredLessDivPiS_i:
.text._Z23reduceNeighboredLessDivPiS_i:
[----:B------:R-:W-:Y:S01]  /*0000*/  LDC R1, c[0x0][0x37c] ;  /* 0x0000df00ff017b82 */ /* 0x000fe20000000800 */
[----:B------:R-:W0:Y:S01]  /*0010*/  S2R R11, SR_CTAID.X ;  /* 0x00000000000b7919 */ /* 0x000e220000002500 */
[----:B------:R-:W0:Y:S01]  /*0020*/  LDCU UR5, c[0x0][0x360] ;  /* 0x00006c00ff0577ac */ /* 0x000e220008000800 */
[----:B------:R-:W1:Y:S01]  /*0030*/  S2R R0, SR_TID.X ;  /* 0x0000000000007919 */ /* 0x000e620000002100 */
[----:B------:R-:W2:Y:S01]  /*0040*/  LDCU UR4, c[0x0][0x390] ;  /* 0x00007200ff0477ac */ /* 0x000ea20008000800 */
[----:B0-----:R-:W-:-:S05]  /*0050*/  IMAD R5, R11, UR5, RZ ;  /* 0x000000050b057c24 */ /* 0x001fca000f8e02ff */
[----:B-1----:R-:W-:-:S04]  /*0060*/  IADD3 R2, PT, PT, R5, R0, RZ ;  /* 0x0000000005027210 */ /* 0x002fc80007ffe0ff */
[----:B--2---:R-:W-:-:S13]  /*0070*/  ISETP.GE.AND P0, PT, R2, UR4, PT ;  /* 0x0000000402007c0c */ /* 0x004fda000bf06270 */
[----:B------:R-:W-:Y:S05]  /*0080*/  @P0 EXIT ;  /* 0x000000000000094d */ /* 0x000fea0003800000 */
[----:B------:R-:W0:Y:S01]  /*0090*/  LDC.64 R2, c[0x0][0x380] ;  /* 0x0000e000ff027b82 */ /* 0x000e220000000a00 */
[----:B------:R-:W-:Y:S01]  /*00a0*/  UISETP.GE.U32.AND UP0, UPT, UR5, 0x2, UPT ;  /* 0x000000020500788c */ /* 0x000fe2000bf06070 */
[----:B------:R-:W1:Y:S01]  /*00b0*/  LDCU.64 UR6, c[0x0][0x358] ;  /* 0x00006b00ff0677ac */ /* 0x000e620008000a00 */
[----:B0-----:R-:W-:-:S07]  /*00c0*/  IMAD.WIDE.U32 R2, R5, 0x4, R2 ;  /* 0x0000000405027825 */ /* 0x001fce00078e0002 */
[----:B-1----:R-:W-:Y:S05]  /*00d0*/  BRA.U !UP0, `(.L_x_40) ;  /* 0x0000000108487547 */ /* 0x002fea000b800000 */
[----:B------:R-:W-:Y:S01]  /*00e0*/  SHF.L.U32 R8, R0, 0x1, RZ ;  /* 0x0000000100087819 */ /* 0x000fe200000006ff */
[----:B------:R-:W-:-:S06]  /*00f0*/  UMOV UR4, 0x1 ;  /* 0x0000000100047882 */ /* 0x000fcc0000000000 */
.L_x_43:
[----:B0-----:R-:W-:Y:S01]  /*0100*/  IMAD R7, R8, UR4, RZ ;  /* 0x0000000408077c24 */ /* 0x001fe2000f8e02ff */
[----:B------:R-:W-:Y:S04]  /*0110*/  BSSY.RECONVERGENT B0, `(.L_x_41) ;  /* 0x000000a000007945 */ /* 0x000fe80003800200 */
[----:B------:R-:W-:-:S13]  /*0120*/  ISETP.GE.U32.AND P0, PT, R7, UR5, PT ;  /* 0x0000000507007c0c */ /* 0x000fda000bf06070 */
[----:B------:R-:W-:Y:S05]  /*0130*/  @P0 BRA `(.L_x_42) ;  /* 0x00000000001c0947 */ /* 0x000fea0003800000 */
[C---:B------:R-:W-:Y:S01]  /*0140*/  IADD3 R5, PT, PT, R7.reuse, UR4, RZ ;  /* 0x0000000407057c10 */ /* 0x040fe2000fffe0ff */
[----:B------:R-:W-:-:S04]  /*0150*/  IMAD.WIDE.U32 R6, R7, 0x4, R2 ;  /* 0x0000000407067825 */ /* 0x000fc800078e0002 */
[----:B------:R-:W-:Y:S01]  /*0160*/  IMAD.WIDE.U32 R4, R5, 0x4, R2 ;  /* 0x0000000405047825 */ /* 0x000fe200078e0002 */
[----:B------:R-:W2:Y:S05]  /*0170*/  LDG.E R9, desc[UR6][R6.64] ;  /* 0x0000000606097981 */ /* 0x000eaa000c1e1900 */
[----:B------:R-:W2:Y:S02]  /*0180*/  LDG.E R4, desc[UR6][R4.64] ;  /* 0x0000000604047981 */ /* 0x000ea4000c1e1900 */
[----:B--2---:R-:W-:-:S05]  /*0190*/  IADD3 R9, PT, PT, R4, R9, RZ ;  /* 0x0000000904097210 */ /* 0x004fca0007ffe0ff */
[----:B------:R0:W-:Y:S02]  /*01a0*/  STG.E desc[UR6][R6.64], R9 ;  /* 0x0000000906007986 */ /* 0x0001e4000c101906 */
.L_x_42:
[----:B------:R-:W-:Y:S05]  /*01b0*/  BSYNC.RECONVERGENT B0 ;  /* 0x0000000000007941 */ /* 0x000fea0003800200 */
.L_x_41:
[----:B------:R-:W-:Y:S01]  /*01c0*/  BAR.SYNC.DEFER_BLOCKING 0x0 ;  /* 0x0000000000007b1d */ /* 0x000fe20000010000 */
[----:B------:R-:W-:-:S04]  /*01d0*/  USHF.L.U32 UR4, UR4, 0x1, URZ ;  /* 0x0000000104047899 */ /* 0x000fc800080006ff */
[----:B------:R-:W-:-:S09]  /*01e0*/  UISETP.GE.U32.AND UP0, UPT, UR4, UR5, UPT ;  /* 0x000000050400728c */ /* 0x000fd2000bf06070 */
[----:B------:R-:W-:Y:S05]  /*01f0*/  BRA.U !UP0, `(.L_x_43) ;  /* 0xfffffffd08c07547 */ /* 0x000fea000b83ffff */
.L_x_40:
[----:B------:R-:W-:-:S13]  /*0200*/  ISETP.NE.AND P0, PT, R0, RZ, PT ;  /* 0x000000ff0000720c */ /* 0x000fda0003f05270 */
[----:B------:R-:W-:Y:S05]  /*0210*/  @P0 EXIT ;  /* 0x000000000000094d */ /* 0x000fea0003800000 */
[----:B------:R-:W2:Y:S01]  /*0220*/  LDG.E R3, desc[UR6][R2.64] ;  /* 0x0000000602037981 */ /* 0x000ea2000c1e1900 */
[----:B------:R-:W1:Y:S02]  /*0230*/  LDC.64 R4, c[0x0][0x388] ;  /* 0x0000e200ff047b82 */ /* 0x000e640000000a00 */
[----:B-1----:R-:W-:-:S05]  /*0240*/  IMAD.WIDE.U32 R4, R11, 0x4, R4 ;  /* 0x000000040b047825 */ /* 0x002fca00078e0004 */
[----:B--2---:R-:W-:Y:S01]  /*0250*/  STG.E desc[UR6][R4.64], R3 ;  /* 0x0000000304007986 */ /* 0x004fe2000c101906 */
[----:B------:R-:W-:Y:S05]  /*0260*/  EXIT ;  /* 0x000000000000794d */ /* 0x000fea0003800000 */
.L_x_44:
        /* <DEDUP_REMOVED lines=9> */
.L_x_91:


//--------------------- .text._Z16reduceNeighboredPiS_i --------------------------
	.section	.text._Z16reduceNeighboredPiS_i,"ax",@progbits
	.align	128
        .global         _Z16reduceNeighboredPiS_i
        .type           _Z16reduceNeighboredPiS_i,@function
        .size           _Z16reduceNeighboredPiS_i,(.L_x_92 - _Z16reduceNeighboredPiS_i)
        .other          _Z16reduceNeighboredPiS_i,@"STO_CUDA_ENTRY STV_DEFAULT"
_Z16reduceNeighboredPiS_i:
.text._Z16reduceNeighboredPiS_i:
        /* <DEDUP_REMOVED lines=14> */
[----:B------:R-:W-:Y:S02]  /*00e0*/  HFMA2 R7, -RZ, RZ, 0, 5.9604644775390625e-08 ;  /* 0x00000001ff077431 */ /* 0x000fe400000001ff */
[----:B------:R-:W-:-:S07]  /*00f0*/  IMAD.WIDE.U32 R4, R13, 0x4, R2 ;  /* 0x000000040d047825 */ /* 0x000fce00078e0002 */
.L_x_48:
[----:B------:R-:W-:Y:S01]  /*0100*/  SHF.L.U32 R8, R7, 0x1, RZ ;  /* 0x0000000107087819 */ /* 0x000fe200000006ff */
[----:B------:R-:W-:Y:S04]  /*0110*/  BSSY.RECONVERGENT B0, `(.L_x_46) ;  /* 0x0000009000007945 */ /* 0x000fe80003800200 */
[----:B------:R-:W-:-:S05]  /*0120*/  VIADD R0, R8, 0xffffffff ;  /* 0xffffffff08007836 */ /* 0x000fca0000000000 */
[----:B------:R-:W-:-:S13]  /*0130*/  LOP3.LUT P0, RZ, R0, R13, RZ, 0xc0, !PT ;  /* 0x0000000d00ff7212 */ /* 0x000fda000780c0ff */
[----:B0-----:R-:W-:Y:S05]  /*0140*/  @P0 BRA `(.L_x_47) ;  /* 0x0000000000140947 */ /* 0x001fea0003800000 */
[----:B------:R-:W-:Y:S01]  /*0150*/  IMAD.WIDE R6, R7, 0x4, R4 ;  /* 0x0000000407067825 */ /* 0x000fe200078e0204 */
[----:B------:R-:W2:Y:S05]  /*0160*/  LDG.E R9, desc[UR6][R4.64] ;  /* 0x0000000604097981 */ /* 0x000eaa000c1e1900 */
[----:B------:R-:W2:Y:S02]  /*0170*/  LDG.E R6, desc[UR6][R6.64] ;  /* 0x0000000606067981 */ /* 0x000ea4000c1e1900 */
[----:B--2---:R-:W-:-:S05]  /*0180*/  IADD3 R9, PT, PT, R6, R9, RZ ;  /* 0x0000000906097210 */ /* 0x004fca0007ffe0ff */
[----:B------:R0:W-:Y:S02]  /*0190*/  STG.E desc[UR6][R4.64], R9 ;  /* 0x0000000904007986 */ /* 0x0001e4000c101906 */
.L_x_47:
[----:B------:R-:W-:Y:S05]  /*01a0*/  BSYNC.RECONVERGENT B0 ;  /* 0x0000000000007941 */ /* 0x000fea0003800200 */
.L_x_46:
[----:B------:R-:W-:Y:S01]  /*01b0*/  BAR.SYNC.DEFER_BLOCKING 0x0 ;  /* 0x0000000000007b1d */ /* 0x000fe20000010000 */
[----:B------:R-:W-:Y:S01]  /*01c0*/  ISETP.GE.U32.AND P0, PT, R8, UR4, PT ;  /* 0x0000000408007c0c */ /* 0x000fe2000bf06070 */
[----:B------:R-:W-:-:S12]  /*01d0*/  IMAD.MOV.U32 R7, RZ, RZ, R8 ;  /* 0x000000ffff077224 */ /* 0x000fd800078e0008 */
[----:B------:R-:W-:Y:S05]  /*01e0*/  @!P0 BRA `(.L_x_48) ;  /* 0xfffffffc00c48947 */ /* 0x000fea000383ffff */
.L_x_45:
[----:B------:R-:W-:-:S13]  /*01f0*/  ISETP.NE.AND P0, PT, R13, RZ, PT ;  /* 0x000000ff0d00720c */ /* 0x000fda0003f05270 */
[----:B------:R-:W-:Y:S05]  /*0200*/  @P0 EXIT ;  /* 0x000000000000094d */ /* 0x000fea0003800000 */
[----:B------:R-:W2:Y:S01]  /*0210*/  LDG.E R3, desc[UR6][R2.64] ;  /* 0x0000000602037981 */ /* 0x000ea2000c1e1900 */
[----:B0-----:R-:W0:Y:S02]  /*0220*/  LDC.64 R4, c[0x0][0x388] ;  /* 0x0000e200ff047b82 */ /* 0x001e240000000a00 */
[----:B0-----:R-:W-:-:S05]  /*0230*/  IMAD.WIDE.U32 R4, R11, 0x4, R4 ;  /* 0x000000040b047825 */ /* 0x001fca00078e0004 */
[----:B--2---:R-:W-:Y:S01]  /*0240*/  STG.E desc[UR6][R4.64], R3 ;  /* 0x0000000304007986 */ /* 0x004fe2000c101906 */
[----:B------:R-:W-:Y:S05]  /*0250*/  EXIT ;  /* 0x000000000000794d */ /* 0x000fea0003800000 */
.L_x_49:
        /* <DEDUP_REMOVED lines=10> */
.L_x_92:


//--------------------- .text._Z20reduceCompleteUnrollILi64EEvPiS0_i --------------------------
	.section	.text._Z20reduceCompleteUnrollILi64EEvPiS0_i,"ax",@progbits
	.align	128
        .global         _Z20reduceCompleteUnrollILi64EEvPiS0_i
        .type           _Z20reduceCompleteUnrollILi64EEvPiS0_i,@function
        .size           _Z20reduceCompleteUnrollILi64EEvPiS0_i,(.L_x_93 - _Z20reduceCompleteUnrollILi64EEvPiS0_i)
        .other          _Z20reduceCompleteUnrollILi64EEvPiS0_i,@"STO_CUDA_ENTRY STV_DEFAULT"
_Z20reduceCompleteUnrollILi64EEvPiS0_i:
.text._Z20reduceCompleteUnrollILi64EEvPiS0_i:
[----:B------:R-:W-:Y:S01]  /*0000*/  LDC R1, c[0x0][0x37c] ;  /* 0x0000df00ff017b82 */ /* 0x000fe20000000800 */
[----:B------:R-:W0:Y:S07]  /*0010*/  S2R R0, SR_CTAID.X ;  /* 0x0000000000007919 */ /* 0x000e2e0000002500 */
[----:B------:R-:W0:Y:S01]  /*0020*/  LDC R8, c[0x0][0x360] ;  /* 0x0000d800ff087b82 */ /* 0x000e220000000800 */
[----:B------:R-:W1:Y:S01]  /*0030*/  LDCU UR4, c[0x0][0x390] ;  /* 0x00007200ff0477ac */ /* 0x000e620008000800 */
[----:B------:R-:W2:Y:S01]  /*0040*/  S2R R4, SR_TID.X ;  /* 0x0000000000047919 */ /* 0x000ea20000002100 */
[----:B0-----:R-:W-:-:S05]  /*0050*/  IMAD R5, R0, R8, RZ ;  /* 0x0000000800057224 */ /* 0x001fca00078e02ff */
[----:B--2---:R-:W-:-:S04]  /*0060*/  LEA R7, R5, R4, 0x3 ;  /* 0x0000000405077211 */ /* 0x004fc800078e18ff */
[----:B-1----:R-:W-:-:S13]  /*0070*/  ISETP.GE.AND P0, PT, R7, UR4, PT ;  /* 0x0000000407007c0c */ /* 0x002fda000bf06270 */
[----:B------:R-:W-:Y:S05]  /*0080*/  @P0 EXIT ;  /* 0x000000000000094d */ /* 0x000fea0003800000 */
[----:B------:R-:W-:Y:S01]  /*0090*/  IMAD R13, R8, 0x7, R7 ;  /* 0x00000007080d7824 */ /* 0x000fe200078e0207 */
[----:B------:R-:W-:Y:S01]  /*00a0*/  BSSY.RECONVERGENT B0, `(.L_x_50) ;  /* 0x0000021000007945 */ /* 0x000fe20003800200 */
[----:B------:R-:W-:-:S03]  /*00b0*/  ISETP.GT.U32.AND P1, PT, R4, 0x1f, PT ;  /* 0x0000001f0400780c */ /* 0x000fc60003f24070 */
[----:B------:R-:W-:Y:S01]  /*00c0*/  ISETP.GE.U32.AND P0, PT, R13, UR4, PT ;  /* 0x000000040d007c0c */ /* 0x000fe2000bf06070 */
[----:B------:R-:W0:-:S12]  /*00d0*/  LDCU.64 UR4, c[0x0][0x358] ;  /* 0x00006b00ff0477ac */ /* 0x000e180008000a00 */
[----:B------:R-:W-:Y:S05]  /*00e0*/  @P0 BRA `(.L_x_51) ;  /* 0x0000000000700947 */ /* 0x000fea0003800000 */
[----:B------:R-:W1:Y:S01]  /*00f0*/  LDC.64 R2, c[0x0][0x380] ;  /* 0x0000e000ff027b82 */ /* 0x000e620000000a00 */
[----:B------:R-:W-:-:S04]  /*0100*/  IMAD R21, R8, -0x6, R13 ;  /* 0xfffffffa08157824 */ /* 0x000fc800078e020d */
[----:B------:R-:W-:-:S05]  /*0110*/  IMAD.IADD R19, R21, 0x1, R8 ;  /* 0x0000000115137824 */ /* 0x000fca00078e0208 */
[----:B------:R-:W-:-:S05]  /*0120*/  IADD3 R17, PT, PT, R19, R8, RZ ;  /* 0x0000000813117210 */ /* 0x000fca0007ffe0ff */
[----:B------:R-:W-:-:S05]  /*0130*/  IMAD.IADD R15, R17, 0x1, R8 ;  /* 0x00000001110f7824 */ /* 0x000fca00078e0208 */
[----:B------:R-:W-:Y:S01]  /*0140*/  IADD3 R9, PT, PT, R15, R8, RZ ;  /* 0x000000080f097210 */ /* 0x000fe20007ffe0ff */
[----:B-1----:R-:W-:-:S04]  /*0150*/  IMAD.WIDE.U32 R18, R19, 0x4, R2 ;  /* 0x0000000413127825 */ /* 0x002fc800078e0002 */
[--C-:B------:R-:W-:Y:S02]  /*0160*/  IMAD.WIDE.U32 R20, R21, 0x4, R2.reuse ;  /* 0x0000000415147825 */ /* 0x100fe400078e0002 */
[----:B0-----:R-:W2:Y:S02]  /*0170*/  LDG.E R19, desc[UR4][R18.64] ;  /* 0x0000000412137981 */ /* 0x001ea4000c1e1900 */
[--C-:B------:R-:W-:Y:S02]  /*0180*/  IMAD.WIDE R6, R7, 0x4, R2.reuse ;  /* 0x0000000407067825 */ /* 0x100fe400078e0202 */
[----:B------:R-:W2:Y:S02]  /*0190*/  LDG.E R12, desc[UR4][R20.64] ;  /* 0x00000004140c7981 */ /* 0x000ea4000c1e1900 */
[----:B------:R-:W-:Y:S02]  /*01a0*/  IMAD.WIDE.U32 R16, R17, 0x4, R2 ;  /* 0x0000000411107825 */ /* 0x000fe400078e0002 */
[----:B------:R-:W2:Y:S02]  /*01b0*/  LDG.E R22, desc[UR4][R6.64] ;  /* 0x0000000406167981 */ /* 0x000ea4000c1e1900 */
[----:B------:R-:W-:-:S02]  /*01c0*/  IMAD.IADD R11, R9, 0x1, R8 ;  /* 0x00000001090b7824 */ /* 0x000fc400078e0208 */
[--C-:B------:R-:W-:Y:S01]  /*01d0*/  IMAD.WIDE.U32 R14, R15, 0x4, R2.reuse ;  /* 0x000000040f0e7825 */ /* 0x100fe200078e0002 */
[----:B------:R-:W3:Y:S03]  /*01e0*/  LDG.E R16, desc[UR4][R16.64] ;  /* 0x0000000410107981 */ /* 0x000ee6000c1e1900 */
        /* <DEDUP_REMOVED lines=9> */
[----:B----4-:R-:W-:-:S04]  /*0280*/  IADD3 R13, PT, PT, R11, R12, R8 ;  /* 0x0000000c0b0d7210 */ /* 0x010fc80007ffe008 */
[----:B-----5:R-:W-:-:S05]  /*0290*/  IADD3 R13, PT, PT, R2, R13, RZ ;  /* 0x0000000d020d7210 */ /* 0x020fca0007ffe0ff */
[----:B------:R1:W-:Y:S02]  /*02a0*/  STG.E desc[UR4][R6.64], R13 ;  /* 0x0000000d06007986 */ /* 0x0003e4000c101904 */
.L_x_51:
[----:B0-----:R-:W-:Y:S05]  /*02b0*/  BSYNC.RECONVERGENT B0 ;  /* 0x0000000000007941 */ /* 0x001fea0003800200 */
.L_x_50:
[----:B------:R-:W-:Y:S08]  /*02c0*/  BAR.SYNC.DEFER_BLOCKING 0x0 ;  /* 0x0000000000007b1d */ /* 0x000ff00000010000 */
[----:B------:R-:W-:Y:S08]  /*02d0*/  BAR.SYNC.DEFER_BLOCKING 0x0 ;  /* 0x0000000000007b1d */ /* 0x000ff00000010000 */
[----:B------:R-:W-:Y:S08]  /*02e0*/  BAR.SYNC.DEFER_BLOCKING 0x0 ;  /* 0x0000000000007b1d */ /* 0x000ff00000010000 */
[----:B------:R-:W-:Y:S08]  /*02f0*/  BAR.SYNC.DEFER_BLOCKING 0x0 ;  /* 0x0000000000007b1d */ /* 0x000ff00000010000 */
[----:B------:R-:W-:Y:S06]  /*0300*/  BAR.SYNC.DEFER_BLOCKING 0x0 ;  /* 0x0000000000007b1d */ /* 0x000fec0000010000 */
[----:B------:R-:W-:Y:S05]  /*0310*/  @P1 EXIT ;  /* 0x000000000000194d */ /* 0x000fea0003800000 */
[----:B------:R-:W0:Y:S01]  /*0320*/  LDC.64 R2, c[0x0][0x380] ;  /* 0x0000e000ff027b82 */ /* 0x000e220000000a00 */
[----:B------:R-:W-:-:S04]  /*0330*/  SHF.L.U32 R5, R5, 0x3, RZ ;  /* 0x0000000305057819 */ /* 0x000fc800000006ff */
[----:B0-----:R-:W-:-:S04]  /*0340*/  LEA R2, P0, R5, R2, 0x2 ;  /* 0x0000000205027211 */ /* 0x001fc800078010ff */
[----:B------:R-:W-:-:S03]  /*0350*/  LEA.HI.X R3, R5, R3, RZ, 0x2, P0 ;  /* 0x0000000305037211 */ /* 0x000fc600000f14ff */
[----:B-1----:R-:W-:-:S05]  /*0360*/  IMAD.WIDE.U32 R6, R4, 0x4, R2 ;  /* 0x0000000404067825 */ /* 0x002fca00078e0002 */
[----:B------:R-:W2:Y:S04]  /*0370*/  LDG.E.STRONG.SYS R5, desc[UR4][R6.64+0x80] ;  /* 0x0000800406057981 */ /* 0x000ea8000c1f5900 */
[----:B------:R-:W2:Y:S02]  /*0380*/  LDG.E.STRONG.SYS R8, desc[UR4][R6.64] ;  /* 0x0000000406087981 */ /* 0x000ea4000c1f5900 */
[----:B--2---:R-:W-:-:S05]  /*0390*/  IMAD.IADD R5, R5, 0x1, R8 ;  /* 0x0000000105057824 */ /* 0x004fca00078e0208 */
[----:B------:R0:W-:Y:S04]  /*03a0*/  STG.E.STRONG.SYS desc[UR4][R6.64], R5 ;  /* 0x0000000506007986 */ /* 0x0001e8000c115904 */
[----:B------:R-:W2:Y:S04]  /*03b0*/  LDG.E.STRONG.SYS R8, desc[UR4][R6.64+0x40] ;  /* 0x0000400406087981 */ /* 0x000ea8000c1f5900 */
[----:B------:R-:W2:Y:S02]  /*03c0*/  LDG.E.STRONG.SYS R9, desc[UR4][R6.64] ;  /* 0x0000000406097981 */ /* 0x000ea4000c1f5900 */
[----:B--2---:R-:W-:-:S05]  /*03d0*/  IADD3 R9, PT, PT, R8, R9, RZ ;  /* 0x0000000908097210 */ /* 0x004fca0007ffe0ff */
        /* <DEDUP_REMOVED lines=9> */
[----:B0-----:R-:W3:Y:S04]  /*0470*/  LDG.E.STRONG.SYS R5, desc[UR4][R6.64+0x8] ;  /* 0x0000080406057981 */ /* 0x001ee8000c1f5900 */
[----:B------:R-:W3:Y:S02]  /*0480*/  LDG.E.STRONG.SYS R8, desc[UR4][R6.64] ;  /* 0x0000000406087981 */ /* 0x000ee4000c1f5900 */
[----:B---3--:R-:W-:-:S05]  /*0490*/  IADD3 R5, PT, PT, R5, R8, RZ ;  /* 0x0000000805057210 */ /* 0x008fca0007ffe0ff */
        /* <DEDUP_REMOVED lines=8> */
[----:B--2---:R-:W0:Y:S02]  /*0520*/  LDC.64 R4, c[0x0][0x388] ;  /* 0x0000e200ff047b82 */ /* 0x004e240000000a00 */
[----:B0-----:R-:W-:-:S05]  /*0530*/  IMAD.WIDE.U32 R4, R0, 0x4, R4 ;  /* 0x0000000400047825 */ /* 0x001fca00078e0004 */
[----:B---3--:R-:W-:Y:S01]  /*0540*/  STG.E desc[UR4][R4.64], R3 ;  /* 0x0000000304007986 */ /* 0x008fe2000c101904 */
[----:B------:R-:W-:Y:S05]  /*0550*/  EXIT ;  /* 0x000000000000794d */ /* 0x000fea0003800000 */
.L_x_52:
        /* <DEDUP_REMOVED lines=10> */
.L_x_93:


//--------------------- .text._Z20reduceCompleteUnrollILi128EEvPiS0_i --------------------------
	.section	.text._Z20reduceCompleteUnrollILi128EEvPiS0_i,"ax",@progbits
	.align	128
        .global         _Z20reduceCompleteUnrollILi128EEvPiS0_i
        .type           _Z20reduceCompleteUnrollILi128EEvPiS0_i,@function
        .size           _Z20reduceCompleteUnrollILi128EEvPiS0_i,(.L_x_94 - _Z20reduceCompleteUnrollILi128EEvPiS0_i)
        .other          _Z20reduceCompleteUnrollILi128EEvPiS0_i,@"STO_CUDA_ENTRY STV_DEFAULT"
_Z20reduceCompleteUnrollILi128EEvPiS0_i:
.text._Z20reduceCompleteUnrollILi128EEvPiS0_i:
[----:B------:R-:W-:Y:S01]  /*0000*/  LDC R1, c[0x0][0x37c] ;  /* 0x0000df00ff017b82 */ /* 0x000fe20000000800 */
[----:B------:R-:W0:Y:S07]  /*0010*/  S2R R0, SR_CTAID.X ;  /* 0x0000000000007919 */ /* 0x000e2e0000002500 */
[----:B------:R-:W0:Y:S01]  /*0020*/  LDC R10, c[0x0][0x360] ;  /* 0x0000d800ff0a7b82 */ /* 0x000e220000000800 */
[----:B------:R-:W1:Y:S01]  /*0030*/  LDCU UR4, c[0x0][0x390] ;  /* 0x00007200ff0477ac */ /* 0x000e620008000800 */
[----:B------:R-:W2:Y:S01]  /*0040*/  S2R R5, SR_TID.X ;  /* 0x0000000000057919 */ /* 0x000ea20000002100 */
[----:B0-----:R-:W-:-:S05]  /*0050*/  IMAD R2, R0, R10, RZ ;  /* 0x0000000a00027224 */ /* 0x001fca00078e02ff */
[----:B------:R-:W-:-:S05]  /*0060*/  SHF.L.U32 R4, R2, 0x3, RZ ;  /* 0x0000000302047819 */ /* 0x000fca00000006ff */
[----:B--2---:R-:W-:-:S05]  /*0070*/  IMAD.IADD R9, R4, 0x1, R5 ;  /* 0x0000000104097824 */ /* 0x004fca00078e0205 */
[----:B-1----:R-:W-:-:S13]  /*0080*/  ISETP.GE.AND P0, PT, R9, UR4, PT ;  /* 0x0000000409007c0c */ /* 0x002fda000bf06270 */
[----:B------:R-:W-:Y:S05]  /*0090*/  @P0 EXIT ;  /* 0x000000000000094d */ /* 0x000fea0003800000 */
[----:B------:R-:W0:Y:S01]  /*00a0*/  LDC.64 R2, c[0x0][0x380] ;  /* 0x0000e000ff027b82 */ /* 0x000e220000000a00 */
[----:B------:R-:W-:Y:S01]  /*00b0*/  IMAD R11, R10, 0x7, R9 ;  /* 0x000000070a0b7824 */ /* 0x000fe200078e0209 */
[----:B------:R-:W-:Y:S01]  /*00c0*/  BSSY.RECONVERGENT B0, `(.L_x_53) ;  /* 0x0000024000007945 */ /* 0x000fe20003800200 */
[C---:B------:R-:W-:Y:S02]  /*00d0*/  ISETP.GT.U32.AND P1, PT, R5.reuse, 0x3f, PT ;  /* 0x0000003f0500780c */ /* 0x040fe40003f24070 */
[----:B------:R-:W-:Y:S02]  /*00e0*/  ISETP.GT.U32.AND P2, PT, R5, 0x1f, PT ;  /* 0x0000001f0500780c */ /* 0x000fe40003f44070 */
[----:B------:R-:W-:Y:S01]  /*00f0*/  ISETP.GE.U32.AND P0, PT, R11, UR4, PT ;  /* 0x000000040b007c0c */ /* 0x000fe2000bf06070 */
[----:B------:R-:W1:Y:S01]  /*0100*/  LDCU.64 UR4, c[0x0][0x358] ;  /* 0x00006b00ff0477ac */ /* 0x000e620008000a00 */
[----:B0-----:R-:W-:-:S04]  /*0110*/  LEA R2, P3, R4, R2, 0x2 ;  /* 0x0000000204027211 */ /* 0x001fc800078610ff */
[----:B------:R-:W-:-:S07]  /*0120*/  LEA.HI.X R3, R4, R3, RZ, 0x2, P3 ;  /* 0x0000000304037211 */ /* 0x000fce00018f14ff */
[----:B-1----:R-:W-:Y:S05]  /*0130*/  @P0 BRA `(.L_x_54) ;  /* 0x0000000000700947 */ /* 0x002fea0003800000 */
[----:B------:R-:W0:Y:S01]  /*0140*/  LDC.64 R6, c[0x0][0x380] ;  /* 0x0000e000ff067b82 */ /* 0x000e220000000a00 */
[----:B------:R-:W-:-:S05]  /*0150*/  IMAD R23, R10, -0x6, R11 ;  /* 0xfffffffa0a177824 */ /* 0x000fca00078e020b */
[----:B------:R-:W-:-:S05]  /*0160*/  IADD3 R21, PT, PT, R23, R10, RZ ;  /* 0x0000000a17157210 */ /* 0x000fca0007ffe0ff */
[----:B------:R-:W-:-:S05]  /*0170*/  IMAD.IADD R19, R21, 0x1, R10 ;  /* 0x0000000115137824 */ /* 0x000fca00078e020a */
[----:B------:R-:W-:-:S05]  /*0180*/  IADD3 R17, PT, PT, R19, R10, RZ ;  /* 0x0000000a13117210 */ /* 0x000fca0007ffe0ff */
[----:B------:R-:W-:Y:S02]  /*0190*/  IMAD.IADD R13, R17, 0x1, R10 ;  /* 0x00000001110d7824 */ /* 0x000fe400078e020a */
[----:B0-----:R-:W-:-:S03]  /*01a0*/  IMAD.WIDE.U32 R20, R21, 0x4, R6 ;  /* 0x0000000415147825 */ /* 0x001fc600078e0006 */
[----:B------:R-:W-:Y:S01]  /*01b0*/  IADD3 R15, PT, PT, R13, R10, RZ ;  /* 0x0000000a0d0f7210 */ /* 0x000fe20007ffe0ff */
[--C-:B------:R-:W-:Y:S02]  /*01c0*/  IMAD.WIDE.U32 R22, R23, 0x4, R6.reuse ;  /* 0x0000000417167825 */ /* 0x100fe400078e0006 */
[----:B------:R-:W2:Y:S02]  /*01d0*/  LDG.E R21, desc[UR4][R20.64] ;  /* 0x0000000414157981 */ /* 0x000ea4000c1e1900 */
        /* <DEDUP_REMOVED lines=18> */
.L_x_54:
[----:B------:R-:W-:Y:S05]  /*0300*/  BSYNC.RECONVERGENT B0 ;  /* 0x0000000000007941 */ /* 0x000fea0003800200 */
.L_x_53:
[----:B------:R-:W-:Y:S01]  /*0310*/  BAR.SYNC.DEFER_BLOCKING 0x0 ;  /* 0x0000000000007b1d */ /* 0x000fe20000010000 */
[----:B------:R-:W-:-:S05]  /*0320*/  IMAD.WIDE.U32 R6, R5, 0x4, R2 ;  /* 0x0000000405067825 */ /* 0x000fca00078e0002 */
[----:B------:R-:W-:Y:S02]  /*0330*/  BSSY.RECONVERGENT B0, `(.L_x_55) ;  /* 0x0000009000007945 */ /* 0x000fe40003800200 */
[----:B------:R-:W-:Y:S08]  /*0340*/  BAR.SYNC.DEFER_BLOCKING 0x0 ;  /* 0x0000000000007b1d */ /* 0x000ff00000010000 */
[----:B------:R-:W-:Y:S08]  /*0350*/  BAR.SYNC.DEFER_BLOCKING 0x0 ;  /* 0x0000000000007b1d */ /* 0x000ff00000010000 */
[----:B------:R-:W-:Y:S06]  /*0360*/  BAR.SYNC.DEFER_BLOCKING 0x0 ;  /* 0x0000000000007b1d */ /* 0x000fec0000010000 */
[----:B------:R-:W-:Y:S05]  /*0370*/  @P1 BRA `(.L_x_56) ;  /* 0x0000000000101947 */ /* 0x000fea0003800000 */
[----:B------:R-:W2:Y:S04]  /*0380*/  LDG.E R4, desc[UR4][R6.64+0x100] ;  /* 0x0001000406047981 */ /* 0x000ea8000c1e1900 */
[----:B0-----:R-:W2:Y:S02]  /*0390*/  LDG.E R9, desc[UR4][R6.64] ;  /* 0x0000000406097981 */ /* 0x001ea4000c1e1900 */
[----:B--2---:R-:W-:-:S05]  /*03a0*/  IADD3 R9, PT, PT, R4, R9, RZ ;  /* 0x0000000904097210 */ /* 0x004fca0007ffe0ff */
[----:B------:R1:W-:Y:S02]  /*03b0*/  STG.E desc[UR4][R6.64], R9 ;  /* 0x0000000906007986 */ /* 0x0003e4000c101904 */
.L_x_56:
[----:B------:R-:W-:Y:S05]  /*03c0*/  BSYNC.RECONVERGENT B0 ;  /* 0x0000000000007941 */ /* 0x000fea0003800200 */
.L_x_55:
[----:B------:R-:W-:Y:S06]  /*03d0*/  BAR.SYNC.DEFER_BLOCKING 0x0 ;  /* 0x0000000000007b1d */ /* 0x000fec0000010000 */
[----:B------:R-:W-:Y:S05]  /*03e0*/  @P2 EXIT ;  /* 0x000000000000294d */ /* 0x000fea0003800000 */
[----:B------:R-:W2:Y:S04]  /*03f0*/  LDG.E.STRONG.SYS R4, desc[UR4][R6.64+0x80] ;  /* 0x0000800406047981 */ /* 0x000ea8000c1f5900 */
[----:B01----:R-:W2:Y:S02]  /*0400*/  LDG.E.STRONG.SYS R9, desc[UR4][R6.64] ;  /* 0x0000000406097981 */ /* 0x003ea4000c1f5900 */
        /* <DEDUP_REMOVED lines=15> */
[----:B0-----:R-:W3:Y:S02]  /*0500*/  LDG.E.STRONG.SYS R9, desc[UR4][R6.64] ;  /* 0x0000000406097981 */ /* 0x001ee4000c1f5900 */
        /* <DEDUP_REMOVED lines=13> */
.L_x_57:
        /* <DEDUP_REMOVED lines=10> */
.L_x_94:


//--------------------- .text._Z20reduceCompleteUnrollILi256EEvPiS0_i --------------------------
	.section	.text._Z20reduceCompleteUnrollILi256EEvPiS0_i,"ax",@progbits
	.align	128
        .global         _Z20reduceCompleteUnrollILi256EEvPiS0_i
        .type           _Z20reduceCompleteUnrollILi256EEvPiS0_i,@function
        .size           _Z20reduceCompleteUnrollILi256EEvPiS0_i,(.L_x_95 - _Z20reduceCompleteUnrollILi256EEvPiS0_i)
        .other          _Z20reduceCompleteUnrollILi256EEvPiS0_i,@"STO_CUDA_ENTRY STV_DEFAULT"
_Z20reduceCompleteUnrollILi256EEvPiS0_i:
.text._Z20reduceCompleteUnrollILi256EEvPiS0_i:
        /* <DEDUP_REMOVED lines=17> */
[----:B------:R-:W-:Y:S02]  /*0110*/  ISETP.GT.U32.AND P3, PT, R5, 0x1f, PT ;  /* 0x0000001f0500780c */ /* 0x000fe40003f64070 */
[----:B0-----:R-:W-:-:S04]  /*0120*/  LEA R2, P4, R4, R2, 0x2 ;  /* 0x0000000204027211 */ /* 0x001fc800078810ff */
[----:B------:R-:W-:-:S05]  /*0130*/  LEA.HI.X R3, R4, R3, RZ, 0x2, P4 ;  /* 0x0000000304037211 */ /* 0x000fca00020f14ff */
        /* <DEDUP_REMOVED lines=29> */
.L_x_59:
[----:B------:R-:W-:Y:S05]  /*0310*/  BSYNC.RECONVERGENT B0 ;  /* 0x0000000000007941 */ /* 0x000fea0003800200 */
.L_x_58:
[----:B------:R-:W-:Y:S01]  /*0320*/  BAR.SYNC.DEFER_BLOCKING 0x0 ;  /* 0x0000000000007b1d */ /* 0x000fe20000010000 */
[----:B------:R-:W-:-:S05]  /*0330*/  IMAD.WIDE.U32 R6, R5, 0x4, R2 ;  /* 0x0000000405067825 */ /* 0x000fca00078e0002 */
[----:B------:R-:W-:Y:S02]  /*0340*/  BSSY.RECONVERGENT B0, `(.L_x_60) ;  /* 0x0000008000007945 */ /* 0x000fe40003800200 */
[----:B------:R-:W-:Y:S08]  /*0350*/  BAR.SYNC.DEFER_BLOCKING 0x0 ;  /* 0x0000000000007b1d */ /* 0x000ff00000010000 */
[----:B------:R-:W-:Y:S06]  /*0360*/  BAR.SYNC.DEFER_BLOCKING 0x0 ;  /* 0x0000000000007b1d */ /* 0x000fec0000010000 */
[----:B------:R-:W-:Y:S05]  /*0370*/  @P1 BRA `(.L_x_61) ;  /* 0x0000000000101947 */ /* 0x000fea0003800000 */
[----:B------:R-:W2:Y:S04]  /*0380*/  LDG.E R4, desc[UR4][R6.64+0x200] ;  /* 0x0002000406047981 */ /* 0x000ea8000c1e1900 */
[----:B0-----:R-:W2:Y:S02]  /*0390*/  LDG.E R9, desc[UR4][R6.64] ;  /* 0x0000000406097981 */ /* 0x001ea4000c1e1900 */
[----:B--2---:R-:W-:-:S05]  /*03a0*/  IADD3 R9, PT, PT, R4, R9, RZ ;  /* 0x0000000904097210 */ /* 0x004fca0007ffe0ff */
[----:B------:R1:W-:Y:S02]  /*03b0*/  STG.E desc[UR4][R6.64], R9 ;  /* 0x0000000906007986 */ /* 0x0003e4000c101904 */
.L_x_61:
[----:B------:R-:W-:Y:S05]  /*03c0*/  BSYNC.RECONVERGENT B0 ;  /* 0x0000000000007941 */ /* 0x000fea0003800200 */
.L_x_60:
[----:B------:R-:W-:Y:S06]  /*03d0*/  BAR.SYNC.DEFER_BLOCKING 0x0 ;  /* 0x0000000000007b1d */ /* 0x000fec0000010000 */
[----:B------:R-:W-:Y:S04]  /*03e0*/  BSSY.RECONVERGENT B0, `(.L_x_62) ;  /* 0x0000006000007945 */ /* 0x000fe80003800200 */
[----:B------:R-:W-:Y:S05]  /*03f0*/  @P2 BRA `(.L_x_63) ;  /* 0x0000000000102947 */ /* 0x000fea0003800000 */
[----:B------:R-:W2:Y:S04]  /*0400*/  LDG.E R4, desc[UR4][R6.64+0x100] ;  /* 0x0001000406047981 */ /* 0x000ea8000c1e1900 */
[----:B01----:R-:W2:Y:S02]  /*0410*/  LDG.E R9, desc[UR4][R6.64] ;  /* 0x0000000406097981 */ /* 0x003ea4000c1e1900 */
[----:B--2---:R-:W-:-:S05]  /*0420*/  IMAD.IADD R9, R4, 0x1, R9 ;  /* 0x0000000104097824 */ /* 0x004fca00078e0209 */
[----:B------:R2:W-:Y:S02]  /*0430*/  STG.E desc[UR4][R6.64], R9 ;  /* 0x0000000906007986 */ /* 0x0005e4000c101904 */
.L_x_63:
[----:B------:R-:W-:Y:S05]  /*0440*/  BSYNC.RECONVERGENT B0 ;  /* 0x0000000000007941 */ /* 0x000fea0003800200 */
.L_x_62:
[----:B------:R-:W-:Y:S06]  /*0450*/  BAR.SYNC.DEFER_BLOCKING 0x0 ;  /* 0x0000000000007b1d */ /* 0x000fec0000010000 */
[----:B------:R-:W-:Y:S05]  /*0460*/  @P3 EXIT ;  /* 0x000000000000394d */ /* 0x000fea0003800000 */
[----:B------:R-:W3:Y:S04]  /*0470*/  LDG.E.STRONG.SYS R4, desc[UR4][R6.64+0x80] ;  /* 0x0000800406047981 */ /* 0x000ee8000c1f5900 */
[----:B012---:R-:W3:Y:S02]  /*0480*/  LDG.E.STRONG.SYS R9, desc[UR4][R6.64] ;  /* 0x0000000406097981 */ /* 0x007ee4000c1f5900 */
[----:B---3--:R-:W-:-:S05]  /*0490*/  IADD3 R9, PT, PT, R4, R9, RZ ;  /* 0x0000000904097210 */ /* 0x008fca0007ffe0ff */
[----:B------:R0:W-:Y:S04]  /*04a0*/  STG.E.STRONG.SYS desc[UR4][R6.64], R9 ;  /* 0x0000000906007986 */ /* 0x0001e8000c115904 */
        /* <DEDUP_REMOVED lines=27> */
.L_x_64:
        /* <DEDUP_REMOVED lines=10> */
.L_x_95:


//--------------------- .text._Z20reduceCompleteUnrollILi512EEvPiS0_i --------------------------
	.section	.text._Z20reduceCompleteUnrollILi512EEvPiS0_i,"ax",@progbits
	.align	128
        .global         _Z20reduceCompleteUnrollILi512EEvPiS0_i
        .type           _Z20reduceCompleteUnrollILi512EEvPiS0_i,@function
        .size           _Z20reduceCompleteUnrollILi512EEvPiS0_i,(.L_x_96 - _Z20reduceCompleteUnrollILi512EEvPiS0_i)
        .other          _Z20reduceCompleteUnrollILi512EEvPiS0_i,@"STO_CUDA_ENTRY STV_DEFAULT"
_Z20reduceCompleteUnrollILi512EEvPiS0_i:
.text._Z20reduceCompleteUnrollILi512EEvPiS0_i:
[----:B------:R-:W-:Y:S01]  /*0000*/  LDC R1, c[0x0][0x37c] ;  /* 0x0000df00ff017b82 */ /* 0x000fe20000000800 */
[----:B------:R-:W0:Y:S07]  /*0010*/  S2R R0, SR_CTAID.X ;  /* 0x0000000000007919 */ /* 0x000e2e0000002500 */
[----:B------:R-:W0:Y:S01]  /*0020*/  LDC R10, c[0x0][0x360] ;  /* 0x0000d800ff0a7b82 */ /* 0x000e220000000800 */
[----:B------:R-:W1:Y:S01]  /*0030*/  LDCU UR4, c[0x0][0x390] ;  /* 0x00007200ff0477ac */ /* 0x000e620008000800 */
[----:B------:R-:W2:Y:S01]  /*0040*/  S2R R5, SR_TID.X ;  /* 0x0000000000057919 */ /* 0x000ea20000002100 */
[----:B0-----:R-:W-:-:S05]  /*0050*/  IMAD R2, R0, R10, RZ ;  /* 0x0000000a00027224 */ /* 0x001fca00078e02ff */
[----:B------:R-:W-:-:S04]  /*0060*/  SHF.L.U32 R4, R2, 0x3, RZ ;  /* 0x0000000302047819 */ /* 0x000fc800000006ff */
[----:B--2---:R-:W-:-:S04]  /*0070*/  IADD3 R9, PT, PT, R4, R5, RZ ;  /* 0x0000000504097210 */ /* 0x004fc80007ffe0ff */
        /* <DEDUP_REMOVED lines=9> */
[C---:B------:R-:W-:Y:S02]  /*0110*/  ISETP.GT.U32.AND P3, PT, R5.reuse, 0x3f, PT ;  /* 0x0000003f0500780c */ /* 0x040fe40003f64070 */
[----:B------:R-:W-:-:S02]  /*0120*/  ISETP.GT.U32.AND P4, PT, R5, 0x1f, PT ;  /* 0x0000001f0500780c */ /* 0x000fc40003f84070 */
[----:B0-----:R-:W-:-:S04]  /*0130*/  LEA R2, P5, R4, R2, 0x2 ;  /* 0x0000000204027211 */ /* 0x001fc800078a10ff */
[----:B------:R-:W-:-:S03]  /*0140*/  LEA.HI.X R3, R4, R3, RZ, 0x2, P5 ;  /* 0x0000000304037211 */ /* 0x000fc600028f14ff */
[----:B-1----:R-:W-:Y:S06]  /*0150*/  @P0 BRA `(.L_x_66) ;  /* 0x0000000000700947 */ /* 0x002fec0003800000 */
[----:B------:R-:W0:Y:S01]  /*0160*/  LDC.64 R6, c[0x0][0x380] ;  /* 0x0000e000ff067b82 */ /* 0x000e220000000a00 */
[----:B------:R-:W-:-:S04]  /*0170*/  IMAD R23, R10, -0x6, R11 ;  /* 0xfffffffa0a177824 */ /* 0x000fc800078e020b */
[----:B------:R-:W-:-:S05]  /*0180*/  IMAD.IADD R21, R23, 0x1, R10 ;  /* 0x0000000117157824 */ /* 0x000fca00078e020a */
[----:B------:R-:W-:-:S05]  /*0190*/  IADD3 R19, PT, PT, R21, R10, RZ ;  /* 0x0000000a15137210 */ /* 0x000fca0007ffe0ff */
        /* <DEDUP_REMOVED lines=24> */
.L_x_66:
[----:B------:R-:W-:Y:S05]  /*0320*/  BSYNC.RECONVERGENT B0 ;  /* 0x0000000000007941 */ /* 0x000fea0003800200 */
.L_x_65:
[----:B------:R-:W-:Y:S01]  /*0330*/  BAR.SYNC.DEFER_BLOCKING 0x0 ;  /* 0x0000000000007b1d */ /* 0x000fe20000010000 */
[----:B------:R-:W-:-:S05]  /*0340*/  IMAD.WIDE.U32 R6, R5, 0x4, R2 ;  /* 0x0000000405067825 */ /* 0x000fca00078e0002 */
[----:B------:R-:W-:Y:S02]  /*0350*/  BSSY.RECONVERGENT B0, `(.L_x_67) ;  /* 0x0000007000007945 */ /* 0x000fe40003800200 */
[----:B------:R-:W-:Y:S06]  /*0360*/  BAR.SYNC.DEFER_BLOCKING 0x0 ;  /* 0x0000000000007b1d */ /* 0x000fec0000010000 */
[----:B------:R-:W-:Y:S05]  /*0370*/  @P1 BRA `(.L_x_68) ;  /* 0x0000000000101947 */ /* 0x000fea0003800000 */
[----:B------:R-:W2:Y:S04]  /*0380*/  LDG.E R4, desc[UR4][R6.64+0x400] ;  /* 0x0004000406047981 */ /* 0x000ea8000c1e1900 */
[----:B0-----:R-:W2:Y:S02]  /*0390*/  LDG.E R9, desc[UR4][R6.64] ;  /* 0x0000000406097981 */ /* 0x001ea4000c1e1900 */
[----:B--2---:R-:W-:-:S05]  /*03a0*/  IMAD.IADD R9, R4, 0x1, R9 ;  /* 0x0000000104097824 */ /* 0x004fca00078e0209 */
[----:B------:R1:W-:Y:S02]  /*03b0*/  STG.E desc[UR4][R6.64], R9 ;  /* 0x0000000906007986 */ /* 0x0003e4000c101904 */
.L_x_68:
[----:B------:R-:W-:Y:S05]  /*03c0*/  BSYNC.RECONVERGENT B0 ;  /* 0x0000000000007941 */ /* 0x000fea0003800200 */
.L_x_67:
[----:B------:R-:W-:Y:S06]  /*03d0*/  BAR.SYNC.DEFER_BLOCKING 0x0 ;  /* 0x0000000000007b1d */ /* 0x000fec0000010000 */
[----:B------:R-:W-:Y:S04]  /*03e0*/  BSSY.RECONVERGENT B0, `(.L_x_69) ;  /* 0x0000006000007945 */ /* 0x000fe80003800200 */
[----:B------:R-:W-:Y:S05]  /*03f0*/  @P2 BRA `(.L_x_70) ;  /* 0x0000000000102947 */ /* 0x000fea0003800000 */
[----:B------:R-:W2:Y:S04]  /*0400*/  LDG.E R4, desc[UR4][R6.64+0x200] ;  /* 0x0002000406047981 */ /* 0x000ea8000c1e1900 */
[----:B01----:R-:W2:Y:S02]  /*0410*/  LDG.E R9, desc[UR4][R6.64] ;  /* 0x0000000406097981 */ /* 0x003ea4000c1e1900 */
[----:B--2---:R-:W-:-:S05]  /*0420*/  IADD3 R9, PT, PT, R4, R9, RZ ;  /* 0x0000000904097210 */ /* 0x004fca0007ffe0ff */
[----:B------:R2:W-:Y:S02]  /*0430*/  STG.E desc[UR4][R6.64], R9 ;  /* 0x0000000906007986 */ /* 0x0005e4000c101904 */
.L_x_70:
[----:B------:R-:W-:Y:S05]  /*0440*/  BSYNC.RECONVERGENT B0 ;  /* 0x0000000000007941 */ /* 0x000fea0003800200 */
.L_x_69:
[----:B------:R-:W-:Y:S06]  /*0450*/  BAR.SYNC.DEFER_BLOCKING 0x0 ;  /* 0x0000000000007b1d */ /* 0x000fec0000010000 */
[----:B------:R-:W-:Y:S04]  /*0460*/  BSSY.RECONVERGENT B0, `(.L_x_71) ;  /* 0x0000006000007945 */ /* 0x000fe80003800200 */
[----:B------:R-:W-:Y:S05]  /*0470*/  @P3 BRA `(.L_x_72) ;  /* 0x0000000000103947 */ /* 0x000fea0003800000 */
[----:B------:R-:W3:Y:S04]  /*0480*/  LDG.E R4, desc[UR4][R6.64+0x100] ;  /* 0x0001000406047981 */ /* 0x000ee8000c1e1900 */
[----:B012---:R-:W3:Y:S02]  /*0490*/  LDG.E R9, desc[UR4][R6.64] ;  /* 0x0000000406097981 */ /* 0x007ee4000c1e1900 */
[----:B---3--:R-:W-:-:S05]  /*04a0*/  IMAD.IADD R9, R4, 0x1, R9 ;  /* 0x0000000104097824 */ /* 0x008fca00078e0209 */
[----:B------:R3:W-:Y:S02]  /*04b0*/  STG.E desc[UR4][R6.64], R9 ;  /* 0x0000000906007986 */ /* 0x0007e4000c101904 */
.L_x_72:
[----:B------:R-:W-:Y:S05]  /*04c0*/  BSYNC.RECONVERGENT B0 ;  /* 0x0000000000007941 */ /* 0x000fea0003800200 */
.L_x_71:
[----:B------:R-:W-:Y:S06]  /*04d0*/  BAR.SYNC.DEFER_BLOCKING 0x0 ;  /* 0x0000000000007b1d */ /* 0x000fec0000010000 */
[----:B------:R-:W-:Y:S05]  /*04e0*/  @P4 EXIT ;  /* 0x000000000000494d */ /* 0x000fea0003800000 */
[----:B------:R-:W4:Y:S04]  /*04f0*/  LDG.E.STRONG.SYS R4, desc[UR4][R6.64+0x80] ;  /* 0x0000800406047981 */ /* 0x000f28000c1f5900 */
[----:B0123--:R-:W4:Y:S02]  /*0500*/  LDG.E.STRONG.SYS R9, desc[UR4][R6.64] ;  /* 0x0000000406097981 */ /* 0x00ff24000c1f5900 */
[----:B----4-:R-:W-:-:S05]  /*0510*/  IADD3 R9, PT, PT, R4, R9, RZ ;  /* 0x0000000904097210 */ /* 0x010fca0007ffe0ff */
        /* <DEDUP_REMOVED lines=19> */
[----:B------:R-:W-:Y:S01]  /*0650*/  ISETP.NE.AND P0, PT, R5, RZ, PT ;  /* 0x000000ff0500720c */ /* 0x000fe20003f05270 */
[----:B---3--:R-:W-:-:S05]  /*0660*/  IMAD.IADD R11, R4, 0x1, R11 ;  /* 0x00000001040b7824 */ /* 0x008fca00078e020b */
[----:B------:R2:W-:Y:S07]  /*0670*/  STG.E.STRONG.SYS desc[UR4][R6.64], R11 ;  /* 0x0000000b06007986 */ /* 0x0005ee000c115904 */
[----:B------:R-:W-:Y:S05]  /*0680*/  @P0 EXIT ;  /* 0x000000000000094d */ /* 0x000fea0003800000 */
[----:B------:R-:W3:Y:S01]  /*0690*/  LDG.E R3, desc[UR4][R2.64] ;  /* 0x0000000402037981 */ /* 0x000ee2000c1e1900 */
[----:B------:R-:W0:Y:S02]  /*06a0*/  LDC.64 R4, c[0x0][0x388] ;  /* 0x0000e200ff047b82 */ /* 0x000e240000000a00 */
[----:B0-----:R-:W-:-:S05]  /*06b0*/  IMAD.WIDE.U32 R4, R0, 0x4, R4 ;  /* 0x0000000400047825 */ /* 0x001fca00078e0004 */
[----:B---3--:R-:W-:Y:S01]  /*06c0*/  STG.E desc[UR4][R4.64], R3 ;  /* 0x0000000304007986 */ /* 0x008fe2000c101904 */
[----:B------:R-:W-:Y:S05]  /*06d0*/  EXIT ;  /* 0x000000000000794d */ /* 0x000fea0003800000 */
.L_x_73:
        /* <DEDUP_REMOVED lines=10> */
.L_x_96:


//--------------------- .text._Z20reduceCompleteUnrollILi1024EEvPiS0_i --------------------------
	.section	.text._Z20reduceCompleteUnrollILi1024EEvPiS0_i,"ax",@progbits
	.align	128
        .global         _Z20reduceCompleteUnrollILi1024EEvPiS0_i
        .type           _Z20reduceCompleteUnrollILi1024EEvPiS0_i,@function
        .size           _Z20reduceCompleteUnrollILi1024EEvPiS0_i,(.L_x_97 - _Z20reduceCompleteUnrollILi1024EEvPiS0_i)
        .other          _Z20reduceCompleteUnrollILi1024EEvPiS0_i,@"STO_CUDA_ENTRY STV_DEFAULT"
_Z20reduceCompleteUnrollILi1024EEvPiS0_i:
.text._Z20reduceCompleteUnrollILi1024EEvPiS0_i:
        /* <DEDUP_REMOVED lines=19> */
[----:B------:R-:W-:Y:S02]  /*0130*/  ISETP.GT.U32.AND P5, PT, R5, 0x1f, PT ;  /* 0x0000001f0500780c */ /* 0x000fe40003fa4070 */
[----:B0-----:R-:W-:-:S04]  /*0140*/  LEA R2, P6, R4, R2, 0x2 ;  /* 0x0000000204027211 */ /* 0x001fc800078c10ff */
[----:B------:R-:W-:Y:S01]  /*0150*/  LEA.HI.X R3, R4, R3, RZ, 0x2, P6 ;  /* 0x0000000304037211 */ /* 0x000fe200030f14ff */
[----:B-1----:R-:W-:Y:S08]  /*0160*/  @P0 BRA `(.L_x_75) ;  /* 0x0000000000700947 */ /* 0x002ff00003800000 */
        /* <DEDUP_REMOVED lines=28> */
.L_x_75:
[----:B------:R-:W-:Y:S05]  /*0330*/  BSYNC.RECONVERGENT B0 ;  /* 0x0000000000007941 */ /* 0x000fea0003800200 */
.L_x_74:
[----:B------:R-:W-:Y:S01]  /*0340*/  BAR.SYNC.DEFER_BLOCKING 0x0 ;  /* 0x0000000000007b1d */ /* 0x000fe20000010000 */
[----:B------:R-:W-:-:S05]  /*0350*/  IMAD.WIDE.U32 R6, R5, 0x4, R2 ;  /* 0x0000000405067825 */ /* 0x000fca00078e0002 */
[----:B------:R-:W-:Y:S04]  /*0360*/  BSSY.RECONVERGENT B0, `(.L_x_76) ;  /* 0x0000006000007945 */ /* 0x000fe80003800200 */
[----:B------:R-:W-:Y:S05]  /*0370*/  @P1 BRA `(.L_x_77) ;  /* 0x0000000000101947 */ /* 0x000fea0003800000 */
[----:B------:R-:W2:Y:S04]  /*0380*/  LDG.E R4, desc[UR4][R6.64+0x800] ;  /* 0x0008000406047981 */ /* 0x000ea8000c1e1900 */
[----:B0-----:R-:W2:Y:S02]  /*0390*/  LDG.E R9, desc[UR4][R6.64] ;  /* 0x0000000406097981 */ /* 0x001ea4000c1e1900 */
[----:B--2---:R-:W-:-:S05]  /*03a0*/  IADD3 R9, PT, PT, R4, R9, RZ ;  /* 0x0000000904097210 */ /* 0x004fca0007ffe0ff */
[----:B------:R1:W-:Y:S02]  /*03b0*/  STG.E desc[UR4][R6.64], R9 ;  /* 0x0000000906007986 */ /* 0x0003e4000c101904 */
.L_x_77:
[----:B------:R-:W-:Y:S05]  /*03c0*/  BSYNC.RECONVERGENT B0 ;  /* 0x0000000000007941 */ /* 0x000fea0003800200 */
.L_x_76:
[----:B------:R-:W-:Y:S06]  /*03d0*/  BAR.SYNC.DEFER_BLOCKING 0x0 ;  /* 0x0000000000007b1d */ /* 0x000fec0000010000 */
[----:B------:R-:W-:Y:S04]  /*03e0*/  BSSY.RECONVERGENT B0, `(.L_x_78) ;  /* 0x0000006000007945 */ /* 0x000fe80003800200 */
[----:B------:R-:W-:Y:S05]  /*03f0*/  @P2 BRA `(.L_x_79) ;  /* 0x0000000000102947 */ /* 0x000fea0003800000 */
[----:B------:R-:W2:Y:S04]  /*0400*/  LDG.E R4, desc[UR4][R6.64+0x400] ;  /* 0x0004000406047981 */ /* 0x000ea8000c1e1900 */
[----:B01----:R-:W2:Y:S02]  /*0410*/  LDG.E R9, desc[UR4][R6.64] ;  /* 0x0000000406097981 */ /* 0x003ea4000c1e1900 */
[----:B--2---:R-:W-:-:S05]  /*0420*/  IMAD.IADD R9, R4, 0x1, R9 ;  /* 0x0000000104097824 */ /* 0x004fca00078e0209 */
[----:B------:R2:W-:Y:S02]  /*0430*/  STG.E desc[UR4][R6.64], R9 ;  /* 0x0000000906007986 */ /* 0x0005e4000c101904 */
.L_x_79:
[----:B------:R-:W-:Y:S05]  /*0440*/  BSYNC.RECONVERGENT B0 ;  /* 0x0000000000007941 */ /* 0x000fea0003800200 */
.L_x_78:
[----:B------:R-:W-:Y:S06]  /*0450*/  BAR.SYNC.DEFER_BLOCKING 0x0 ;  /* 0x0000000000007b1d */ /* 0x000fec0000010000 */
[----:B------:R-:W-:Y:S04]  /*0460*/  BSSY.RECONVERGENT B0, `(.L_x_80) ;  /* 0x0000006000007945 */ /* 0x000fe80003800200 */
[----:B------:R-:W-:Y:S05]  /*0470*/  @P3 BRA `(.L_x_81) ;  /* 0x0000000000103947 */ /* 0x000fea0003800000 */
[----:B------:R-:W3:Y:S04]  /*0480*/  LDG.E R4, desc[UR4][R6.64+0x200] ;  /* 0x0002000406047981 */ /* 0x000ee8000c1e1900 */
[----:B012---:R-:W3:Y:S02]  /*0490*/  LDG.E R9, desc[UR4][R6.64] ;  /* 0x0000000406097981 */ /* 0x007ee4000c1e1900 */
[----:B---3--:R-:W-:-:S05]  /*04a0*/  IADD3 R9, PT, PT, R4, R9, RZ ;  /* 0x0000000904097210 */ /* 0x008fca0007ffe0ff */
[----:B------:R3:W-:Y:S02]  /*04b0*/  STG.E desc[UR4][R6.64], R9 ;  /* 0x0000000906007986 */ /* 0x0007e4000c101904 */
.L_x_81:
[----:B------:R-:W-:Y:S05]  /*04c0*/  BSYNC.RECONVERGENT B0 ;  /* 0x0000000000007941 */ /* 0x000fea0003800200 */
.L_x_80:
[----:B------:R-:W-:Y:S06]  /*04d0*/  BAR.SYNC.DEFER_BLOCKING 0x0 ;  /* 0x0000000000007b1d */ /* 0x000fec0000010000 */
[----:B------:R-:W-:Y:S04]  /*04e0*/  BSSY.RECONVERGENT B0, `(.L_x_82) ;  /* 0x0000006000007945 */ /* 0x000fe80003800200 */
[----:B------:R-:W-:Y:S05]  /*04f0*/  @P4 BRA `(.L_x_83) ;  /* 0x0000000000104947 */ /* 0x000fea0003800000 */
[----:B------:R-:W4:Y:S04]  /*0500*/  LDG.E R4, desc[UR4][R6.64+0x100] ;  /* 0x0001000406047981 */ /* 0x000f28000c1e1900 */
[----:B0123--:R-:W4:Y:S02]  /*0510*/  LDG.E R9, desc[UR4][R6.64] ;  /* 0x0000000406097981 */ /* 0x00ff24000c1e1900 */
[----:B----4-:R-:W-:-:S05]  /*0520*/  IMAD.IADD R9, R4, 0x1, R9 ;  /* 0x0000000104097824 */ /* 0x010fca00078e0209 */
[----:B------:R4:W-:Y:S02]  /*0530*/  STG.E desc[UR4][R6.64], R9 ;  /* 0x0000000906007986 */ /* 0x0009e4000c101904 */
.L_x_83:
[----:B------:R-:W-:Y:S05]  /*0540*/  BSYNC.RECONVERGENT B0 ;  /* 0x0000000000007941 */ /* 0x000fea0003800200 */
.L_x_82:
[----:B------:R-:W-:Y:S06]  /*0550*/  BAR.SYNC.DEFER_BLOCKING 0x0 ;  /* 0x0000000000007b1d */ /* 0x000fec0000010000 */
[----:B------:R-:W-:Y:S05]  /*0560*/  @P5 EXIT ;  /* 0x000000000000594d */ /* 0x000fea0003800000 */
[----:B------:R-:W5:Y:S04]  /*0570*/  LDG.E.STRONG.SYS R4, desc[UR4][R6.64+0x80] ;  /* 0x0000800406047981 */ /* 0x000f68000c1f5900 */
[----:B01234-:R-:W5:Y:S02]  /*0580*/  LDG.E.STRONG.SYS R9, desc[UR4][R6.64] ;  /* 0x0000000406097981 */ /* 0x01ff64000c1f5900 */
[----:B-----5:R-:W-:-:S05]  /*0590*/  IADD3 R9, PT, PT, R4, R9, RZ ;  /* 0x0000000904097210 */ /* 0x020fca0007ffe0ff */
        /* <DEDUP_REMOVED lines=28> */
.L_x_84:
        /* <DEDUP_REMOVED lines=10> */
.L_x_97:


//--------------------- .nv.shared.reserved.0     --------------------------
	.section	.nv.shared.reserved.0,"aw",@nobits
	.weak		__nv_reservedSMEM_offset_0_alias
	.size		__nv_reservedSMEM_offset_0_alias, 0, 64
	.other		__nv_reservedSMEM_offset_0_alias,@"STO_CUDA_RESERVED_SHARED STV_DEFAULT"
__nv_reservedSMEM_offset_0_alias:
	.zero		0
	.zero		64


//--------------------- .nv.constant0._Z26reduceCompleteUnrollWarps8PiS_i --------------------------
	.section	.nv.constant0._Z26reduceCompleteUnrollWarps8PiS_i,"a",@progbits
	.sectionflags	@""
	.align	4
.nv.constant0._Z26reduceCompleteUnrollWarps8PiS_i:
	.zero		916


//--------------------- .nv.constant0._Z18reduceUnrollWraps8PiS_i --------------------------
	.section	.nv.constant0._Z18reduceUnrollWraps8PiS_i,"a",@progbits
	.sectionflags	@""
	.align	4
.nv.constant0._Z18reduceUnrollWraps8PiS_i:
	.zero		916


//--------------------- .nv.constant0._Z16reduceUnrolling8PiS_i --------------------------
	.section	.nv.constant0._Z16reduceUnrolling8PiS_i,"a",@progbits
	.sectionflags	@""
	.align	4
.nv.constant0._Z16reduceUnrolling8PiS_i:
	.zero		916


//--------------------- .nv.constant0._Z16reduceUnrolling4PiS_i --------------------------
	.section	.nv.constant0._Z16reduceUnrolling4PiS_i,"a",@progbits
	.sectionflags	@""
	.align	4
.nv.constant0._Z16reduceUnrolling4PiS_i:
	.zero		916


//--------------------- .nv.constant0._Z16reduceUnrolling2PiS_i --------------------------
	.section	.nv.constant0._Z16reduceUnrolling2PiS_i,"a",@progbits
	.sectionflags	@""
	.align	4
.nv.constant0._Z16reduceUnrolling2PiS_i:
	.zero		916


//--------------------- .nv.constant0._Z17reduceInterleavedPiS_i --------------------------
	.section	.nv.constant0._Z17reduceInterleavedPiS_i,"a",@progbits
	.sectionflags	@""
	.align	4
.nv.constant0._Z17reduceInterleavedPiS_i:
	.zero		916


//--------------------- .nv.constant0._Z23reduceNeighboredLessDivPiS_i --------------------------
	.section	.nv.constant0._Z23reduceNeighboredLessDivPiS_i,"a",@progbits
	.sectionflags	@""
	.align	4
.nv.constant0._Z23reduceNeighboredLessDivPiS_i:
	.zero		916


//--------------------- .nv.constant0._Z16reduceNeighboredPiS_i --------------------------
	.section	.nv.constant0._Z16reduceNeighboredPiS_i,"a",@progbits
	.sectionflags	@""
	.align	4
.nv.constant0._Z16reduceNeighboredPiS_i:
	.zero		916


//--------------------- .nv.constant0._Z20reduceCompleteUnrollILi64EEvPiS0_i --------------------------
	.section	.nv.constant0._Z20reduceCompleteUnrollILi64EEvPiS0_i,"a",@progbits
	.sectionflags	@""
	.align	4
.nv.constant0._Z20reduceCompleteUnrollILi64EEvPiS0_i:
	.zero		916


//--------------------- .nv.constant0._Z20reduceCompleteUnrollILi128EEvPiS0_i --------------------------
	.section	.nv.constant0._Z20reduceCompleteUnrollILi128EEvPiS0_i,"a",@progbits
	.sectionflags	@""
	.align	4
.nv.constant0._Z20reduceCompleteUnrollILi128EEvPiS0_i:
	.zero		916


//--------------------- .nv.constant0._Z20reduceCompleteUnrollILi256EEvPiS0_i --------------------------
	.section	.nv.constant0._Z20reduceCompleteUnrollILi256EEvPiS0_i,"a",@progbits
	.sectionflags	@""
	.align	4
.nv.constant0._Z20reduceCompleteUnrollILi256EEvPiS0_i:
	.zero		916


//--------------------- .nv.constant0._Z20reduceCompleteUnrollILi512EEvPiS0_i --------------------------
	.section	.nv.constant0._Z20reduceCompleteUnrollILi512EEvPiS0_i,"a",@progbits
	.sectionflags	@""
	.align	4
.nv.constant0._Z20reduceCompleteUnrollILi512EEvPiS0_i:
	.zero		916


//--------------------- .nv.constant0._Z20reduceCompleteUnrollILi1024EEvPiS0_i --------------------------
	.section	.nv.constant0._Z20reduceCompleteUnrollILi1024EEvPiS0_i,"a",@progbits
	.sectionflags	@""
	.align	4
.nv.constant0._Z20reduceCompleteUnrollILi1024EEvPiS0_i:
	.zero		916


//--------------------- SYMBOLS --------------------------

	.type		.nv.reservedSmem.offset0,@object
	.size		.nv.reservedSmem.offset0,0x4
